	.target	sm_90a

	.elftype	@"ET_EXEC"


//--------------------- .note.nv.tkinfo           --------------------------
	.section	.note.nv.tkinfo,"",@"SHT_NOTE"
	.sectionflags	@"SHF_NOTE_NV_TKINFO"
	.tkinfo
        /*0018*/ 	.word	0x00000002
        /*0030*/ 	.string	""
        /*0030*/ 	.string	"ptxas"
        /*0030*/ 	.string	"Cuda compilation tools, release 13.0, V13.0.88"
        /*0030*/ 	.string	"Build cuda_13.0.r13.0/compiler.36424714_0"
        /*0030*/ 	.string	"-arch sm_90a -m 64 "



//--------------------- .note.nv.cuinfo           --------------------------
	.section	.note.nv.cuinfo,"",@"SHT_NOTE"
	.sectionflags	@"SHF_NOTE_NV_CUINFO"
        /*0018*/ 	.short	0x0002
        /*001a*/ 	.short	0x005a
        /*001c*/ 	.short	0x0082
	.zero		2


//--------------------- .nv.info                  --------------------------
	.section	.nv.info,"",@"SHT_CUDA_INFO"
	.align	4


	//----- nvinfo : EIATTR_REGCOUNT
	.align		4
        /*0000*/ 	.byte	0x04, 0x2f
        /*0002*/ 	.short	(.L_12 - .L_11)
	.align		4
.L_11:
        /*0004*/ 	.word	index@(_ZN7cutlass13device_kernelINS_4gemm6kernel13GemmUniversalIN4cute5tupleIJiiiiEEENS1_10collective13CollectiveMmaINS1_37MainloopSm90TmaGmmaWarpSpecializedFP8ILi8ENS5_IJNS4_1CILi1EEESB_SB_EEENS1_35KernelTmaWarpSpecializedCooperativeEEENS5_IJNSA_ILi256EEENSA_ILi160EEENSA_ILi64EEEEEENS_12float_e4m3_tENS5_IJlSB_lEEESJ_SK_NS4_8TiledMMAINS4_8MMA_AtomIJNS4_4SM904GMMA30MMA_64x32x32_F32E4M3E4M3_SS_TNILNSO_7ScaleInE1ELSQ_1EEEEEENS4_6LayoutINS5_IJNSA_ILi2EEESB_SB_EEENS5_IJSB_NSA_ILi0EEESW_EEEEENS5_IJNS4_10UnderscoreESZ_SZ_EEEEENS4_13SM90_TMA_LOADENS4_14ComposedLayoutINS4_7SwizzleILi2ELi4ELi3EEENS4_18smem_ptr_flag_bitsILi8EEENST_INS5_IJNSA_ILi8EEESH_EEENS5_IJSH_SB_EEEEEEEvNS4_8identityES12_S1C_vS1D_EENS_8epilogue10collective6detail29Sm90TmaWarpSpecializedAdapterINS1G_15DefaultEpilogueISJ_SK_SK_NS1F_6thread17LinearCombinationISJ_Li1EffLNS1K_9ScaleType4KindE0ELNS_15FloatRoundStyleE2ESJ_EENS1_15EpilogueDefaultEEEEEvvEEEEvNT_6ParamsE)
        /*0008*/ 	.word	0x000000a8


	//----- nvinfo : EIATTR_FRAME_SIZE
	.align		4
.L_12:
        /*000c*/ 	.byte	0x04, 0x11
        /*000e*/ 	.short	(.L_14 - .L_13)
	.align		4
.L_13:
        /*0010*/ 	.word	index@(_ZN7cutlass13device_kernelINS_4gemm6kernel13GemmUniversalIN4cute5tupleIJiiiiEEENS1_10collective13CollectiveMmaINS1_37MainloopSm90TmaGmmaWarpSpecializedFP8ILi8ENS5_IJNS4_1CILi1EEESB_SB_EEENS1_35KernelTmaWarpSpecializedCooperativeEEENS5_IJNSA_ILi256EEENSA_ILi160EEENSA_ILi64EEEEEENS_12float_e4m3_tENS5_IJlSB_lEEESJ_SK_NS4_8TiledMMAINS4_8MMA_AtomIJNS4_4SM904GMMA30MMA_64x32x32_F32E4M3E4M3_SS_TNILNSO_7ScaleInE1ELSQ_1EEEEEENS4_6LayoutINS5_IJNSA_ILi2EEESB_SB_EEENS5_IJSB_NSA_ILi0EEESW_EEEEENS5_IJNS4_10UnderscoreESZ_SZ_EEEEENS4_13SM90_TMA_LOADENS4_14ComposedLayoutINS4_7SwizzleILi2ELi4ELi3EEENS4_18smem_ptr_flag_bitsILi8EEENST_INS5_IJNSA_ILi8EEESH_EEENS5_IJSH_SB_EEEEEEEvNS4_8identityES12_S1C_vS1D_EENS_8epilogue10collective6detail29Sm90TmaWarpSpecializedAdapterINS1G_15DefaultEpilogueISJ_SK_SK_NS1F_6thread17LinearCombinationISJ_Li1EffLNS1K_9ScaleType4KindE0ELNS_15FloatRoundStyleE2ESJ_EENS1_15EpilogueDefaultEEEEEvvEEEEvNT_6ParamsE)
        /*0014*/ 	.word	0x00000200


	//----- nvinfo : EIATTR_MIN_STACK_SIZE
	.align		4
.L_14:
        /*0018*/ 	.byte	0x04, 0x12
        /*001a*/ 	.short	(.L_16 - .L_15)
	.align		4
.L_15:
        /*001c*/ 	.word	index@(_ZN7cutlass13device_kernelINS_4gemm6kernel13GemmUniversalIN4cute5tupleIJiiiiEEENS1_10collective13CollectiveMmaINS1_37MainloopSm90TmaGmmaWarpSpecializedFP8ILi8ENS5_IJNS4_1CILi1EEESB_SB_EEENS1_35KernelTmaWarpSpecializedCooperativeEEENS5_IJNSA_ILi256EEENSA_ILi160EEENSA_ILi64EEEEEENS_12float_e4m3_tENS5_IJlSB_lEEESJ_SK_NS4_8TiledMMAINS4_8MMA_AtomIJNS4_4SM904GMMA30MMA_64x32x32_F32E4M3E4M3_SS_TNILNSO_7ScaleInE1ELSQ_1EEEEEENS4_6LayoutINS5_IJNSA_ILi2EEESB_SB_EEENS5_IJSB_NSA_ILi0EEESW_EEEEENS5_IJNS4_10UnderscoreESZ_SZ_EEEEENS4_13SM90_TMA_LOADENS4_14ComposedLayoutINS4_7SwizzleILi2ELi4ELi3EEENS4_18smem_ptr_flag_bitsILi8EEENST_INS5_IJNSA_ILi8EEESH_EEENS5_IJSH_SB_EEEEEEEvNS4_8identityES12_S1C_vS1D_EENS_8epilogue10collective6detail29Sm90TmaWarpSpecializedAdapterINS1G_15DefaultEpilogueISJ_SK_SK_NS1F_6thread17LinearCombinationISJ_Li1EffLNS1K_9ScaleType4KindE0ELNS_15FloatRoundStyleE2ESJ_EENS1_15EpilogueDefaultEEEEEvvEEEEvNT_6ParamsE)
        /*0020*/ 	.word	0x00000200
.L_16:


//--------------------- .nv.compat                --------------------------
	.section	.nv.compat,"",@"SHT_CUDA_COMPAT_INFO"
	.align	4
        /*0000*/ 	.byte	0x02, 0x09, 0x01, 0x00, 0x02, 0x02, 0x04, 0x00, 0x02, 0x05, 0x05, 0x00, 0x03, 0x07, 0x01, 0x01
        /*0010*/ 	.byte	0x02, 0x03, 0x01, 0x00, 0x02, 0x06, 0x01, 0x00, 0x04, 0x0b, 0x08, 0x00, 0x00, 0x00, 0x00, 0x00
        /*0020*/ 	.byte	0x00, 0x00, 0x00, 0x00


//--------------------- .nv.info._ZN7cutlass13device_kernelINS_4gemm6kernel13GemmUniversalIN4cute5tupleIJiiiiEEENS1_10collective13CollectiveMmaINS1_37MainloopSm90TmaGmmaWarpSpecializedFP8ILi8ENS5_IJNS4_1CILi1EEESB_SB_EEENS1_35KernelTmaWarpSpecializedCooperativeEEENS5_IJNSA_ILi256EEENSA_ILi160EEENSA_ILi64EEEEEENS_12float_e4m3_tENS5_IJlSB_lEEESJ_SK_NS4_8TiledMMAINS4_8MMA_AtomIJNS4_4SM904GMMA30MMA_64x32x32_F32E4M3E4M3_SS_TNILNSO_7ScaleInE1ELSQ_1EEEEEENS4_6LayoutINS5_IJNSA_ILi2EEESB_SB_EEENS5_IJSB_NSA_ILi0EEESW_EEEEENS5_IJNS4_10UnderscoreESZ_SZ_EEEEENS4_13SM90_TMA_LOADENS4_14ComposedLayoutINS4_7SwizzleILi2ELi4ELi3EEENS4_18smem_ptr_flag_bitsILi8EEENST_INS5_IJNSA_ILi8EEESH_EEENS5_IJSH_SB_EEEEEEEvNS4_8identityES12_S1C_vS1D_EENS_8epilogue10collective6detail29Sm90TmaWarpSpecializedAdapterINS1G_15DefaultEpilogueISJ_SK_SK_NS1F_6thread17LinearCombinationISJ_Li1EffLNS1K_9ScaleType4KindE0ELNS_15FloatRoundStyleE2ESJ_EENS1_15EpilogueDefaultEEEEEvvEEEEvNT_6ParamsE --------------------------
	.section	.nv.info._ZN7cutlass13device_kernelINS_4gemm6kernel13GemmUniversalIN4cute5tupleIJiiiiEEENS1_10collective13CollectiveMmaINS1_37MainloopSm90TmaGmmaWarpSpecializedFP8ILi8ENS5_IJNS4_1CILi1EEESB_SB_EEENS1_35KernelTmaWarpSpecializedCooperativeEEENS5_IJNSA_ILi256EEENSA_ILi160EEENSA_ILi64EEEEEENS_12float_e4m3_tENS5_IJlSB_lEEESJ_SK_NS4_8TiledMMAINS4_8MMA_AtomIJNS4_4SM904GMMA30MMA_64x32x32_F32E4M3E4M3_SS_TNILNSO_7ScaleInE1ELSQ_1EEEEEENS4_6LayoutINS5_IJNSA_ILi2EEESB_SB_EEENS5_IJSB_NSA_ILi0EEESW_EEEEENS5_IJNS4_10UnderscoreESZ_SZ_EEEEENS4_13SM90_TMA_LOADENS4_14ComposedLayoutINS4_7SwizzleILi2ELi4ELi3EEENS4_18smem_ptr_flag_bitsILi8EEENST_INS5_IJNSA_ILi8EEESH_EEENS5_IJSH_SB_EEEEEEEvNS4_8identityES12_S1C_vS1D_EENS_8epilogue10collective6detail29Sm90TmaWarpSpecializedAdapterINS1G_15DefaultEpilogueISJ_SK_SK_NS1F_6thread17LinearCombinationISJ_Li1EffLNS1K_9ScaleType4KindE0ELNS_15FloatRoundStyleE2ESJ_EENS1_15EpilogueDefaultEEEEEvvEEEEvNT_6ParamsE,"",@"SHT_CUDA_INFO"
	.sectionflags	@""
	.align	4


	//----- nvinfo : EIATTR_CUDA_API_VERSION
	.align		4
        /*0000*/ 	.byte	0x04, 0x37
        /*0002*/ 	.short	(.L_18 - .L_17)
.L_17:
        /*0004*/ 	.word	0x00000082


	//----- nvinfo : EIATTR_KPARAM_INFO
	.align		4
.L_18:
        /*0008*/ 	.byte	0x04, 0x17
        /*000a*/ 	.short	(.L_20 - .L_19)
.L_19:
        /*000c*/ 	.word	0x00000000
        /*0010*/ 	.short	0x0000
        /*0012*/ 	.short	0x0070
        /*0014*/ 	.byte	0x00, 0xf0, 0x01, 0x10


	//----- nvinfo : EIATTR_SPARSE_MMA_MASK
	.align		4
.L_20:
        /*0018*/ 	.byte	0x03, 0x50
        /*001a*/ 	.short	0x0000


	//----- nvinfo : EIATTR_MAXREG_COUNT
	.align		4
        /*001c*/ 	.byte	0x03, 0x1b
        /*001e*/ 	.short	0x00a8


	//----- nvinfo : EIATTR_NUM_BARRIERS
	.align		4
        /*0020*/ 	.byte	0x02, 0x4c
        /*0022*/ 	.byte	0x01
	.zero		1


	//----- nvinfo : EIATTR_ANNOTATIONS
	.align		4
        /*0024*/ 	.byte	0x04, 0x55
        /*0026*/ 	.short	(.L_22 - .L_21)


	//   ....[0]....
.L_21:
        /*0028*/ 	.word	0x00000001
        /*002c*/ 	.byte	0x40, 0x06, 0x00, 0x00, 0x01, 0x00, 0x00, 0x00, 0x60, 0x06, 0x00, 0x00, 0x01, 0x00, 0x00, 0x00
        /* <DEDUP_REMOVED lines=480> */
        /*1e3c*/ 	.byte	0xa0, 0x58, 0x01, 0x00, 0x01, 0x00, 0x00, 0x00, 0xf0, 0x58, 0x01, 0x00


	//----- nvinfo : EIATTR_MERCURY_ISA_VERSION
	.align		4
.L_22:
        /*1e48*/ 	.byte	0x03, 0x5f
        /*1e4a*/ 	.short	0x0101


	//----- nvinfo : EIATTR_INT_WARP_WIDE_INSTR_OFFSETS
	.align		4
        /*1e4c*/ 	.byte	0x04, 0x31
        /*1e4e*/ 	.short	(.L_24 - .L_23)


	//   ....[0]....
.L_23:
        /*1e50*/ 	.word	0x00000530


	//   ....[1]....
        /*1e54*/ 	.word	0x00000550


	//   ....[2]....
        /*1e58*/ 	.word	0x00000650


	//----- nvinfo : EIATTR_COOP_GROUP_MASK_REGIDS
	.align		4
.L_24:
        /*1e5c*/ 	.byte	0x04, 0x29
        /*1e5e*/ 	.short	(.L_26 - .L_25)


	//   ....[0]....
.L_25:
        /*1e60*/ 	.word	0xffffffff


	//   ....[1]....
        /*1e64*/ 	.word	0xffffffff


	//   ....[2]....
        /*1e68*/ 	.word	0xffffffff


	//   ....[3]....
        /*1e6c*/ 	.word	0xffffffff


	//   ....[4]....
        /*1e70*/ 	.word	0xffffffff


	//----- nvinfo : EIATTR_COOP_GROUP_INSTR_OFFSETS
	.align		4
.L_26:
        /*1e74*/ 	.byte	0x04, 0x28
        /*1e76*/ 	.short	(.L_28 - .L_27)


	//   ....[0]....
.L_27:
        /*1e78*/ 	.word	0x00000070


	//   ....[1]....
        /*1e7c*/ 	.word	0x00000080


	//   ....[2]....
        /*1e80*/ 	.word	0x000001a0


	//   ....[3]....
        /*1e84*/ 	.word	0x00000470


	//   ....[4]....
        /*1e88*/ 	.word	0x00001bb0


	//----- nvinfo : EIATTR_REG_RECONFIG
	.align		4
.L_28:
        /*1e8c*/ 	.byte	0x01, 0x54
	.zero		2


	//----- nvinfo : EIATTR_MBARRIER_INSTR_OFFSETS
	.align		4
        /*1e90*/ 	.byte	0x04, 0x39
        /*1e92*/ 	.short	(.L_30 - .L_29)


	//   ....[0]....
.L_29:
        /*1e94*/ 	.word	0x00000340
        /*1e98*/ 	.word	0x000000ff
        /*1e9c*/ 	.word	0x00000000
        /*1ea0*/ 	.short	0x0100
        /*1ea2*/ 	.byte	0x0a
	.zero		1


	//   ....[1]....
        /*1ea4*/ 	.word	0x00000350
        /*1ea8*/ 	.word	0x000000ff
        /*1eac*/ 	.word	0x00000040
        /*1eb0*/ 	.short	0x0100
        /*1eb2*/ 	.byte	0x0a
	.zero		1


	//   ....[2]....
        /*1eb4*/ 	.word	0x00000360
        /*1eb8*/ 	.word	0x000000ff
        /*1ebc*/ 	.word	0x00000008
        /*1ec0*/ 	.short	0x0100
        /*1ec2*/ 	.byte	0x0a
	.zero		1


	//   ....[3]....
        /*1ec4*/ 	.word	0x00000370
        /*1ec8*/ 	.word	0x000000ff
        /*1ecc*/ 	.word	0x00000048
        /*1ed0*/ 	.short	0x0100
        /*1ed2*/ 	.byte	0x0a
	.zero		1


	//   ....[4]....
        /*1ed4*/ 	.word	0x00000380
        /*1ed8*/ 	.word	0x000000ff
        /*1edc*/ 	.word	0x00000010
        /*1ee0*/ 	.short	0x0100
        /*1ee2*/ 	.byte	0x0a
	.zero		1


	//   ....[5]....
        /*1ee4*/ 	.word	0x00000390
        /*1ee8*/ 	.word	0x000000ff
        /*1eec*/ 	.word	0x00000050
        /*1ef0*/ 	.short	0x0100
        /*1ef2*/ 	.byte	0x0a
	.zero		1


	//   ....[6]....
        /*1ef4*/ 	.word	0x000003a0
        /*1ef8*/ 	.word	0x000000ff
        /*1efc*/ 	.word	0x00000018
        /*1f00*/ 	.short	0x0100
        /*1f02*/ 	.byte	0x0a
	.zero		1


	//   ....[7]....
        /*1f04*/ 	.word	0x000003b0
        /*1f08*/ 	.word	0x000000ff
        /*1f0c*/ 	.word	0x00000058
        /*1f10*/ 	.short	0x0100
        /*1f12*/ 	.byte	0x0a
	.zero		1


	//   ....[8]....
        /*1f14*/ 	.word	0x000003c0
        /*1f18*/ 	.word	0x000000ff
        /*1f1c*/ 	.word	0x00000020
        /*1f20*/ 	.short	0x0100
        /*1f22*/ 	.byte	0x0a
	.zero		1


	//   ....[9]....
        /*1f24*/ 	.word	0x000003d0
        /*1f28*/ 	.word	0x000000ff
        /*1f2c*/ 	.word	0x00000060
        /*1f30*/ 	.short	0x0100
        /*1f32*/ 	.byte	0x0a
	.zero		1


	//   ....[10]....
        /*1f34*/ 	.word	0x000003e0
        /*1f38*/ 	.word	0x000000ff
        /*1f3c*/ 	.word	0x00000028
        /*1f40*/ 	.short	0x0100
        /*1f42*/ 	.byte	0x0a
	.zero		1


	//   ....[11]....
        /*1f44*/ 	.word	0x000003f0
        /*1f48*/ 	.word	0x000000ff
        /*1f4c*/ 	.word	0x00000068
        /*1f50*/ 	.short	0x0100
        /*1f52*/ 	.byte	0x0a
	.zero		1


	//   ....[12]....
        /*1f54*/ 	.word	0x00000400
        /*1f58*/ 	.word	0x000000ff
        /*1f5c*/ 	.word	0x00000030
        /*1f60*/ 	.short	0x0100
        /*1f62*/ 	.byte	0x0a
	.zero		1


	//   ....[13]....
        /*1f64*/ 	.word	0x00000410
        /*1f68*/ 	.word	0x000000ff
        /*1f6c*/ 	.word	0x00000070
        /*1f70*/ 	.short	0x0100
        /*1f72*/ 	.byte	0x0a
	.zero		1


	//   ....[14]....
        /*1f74*/ 	.word	0x00000420
        /*1f78*/ 	.word	0x000000ff
        /*1f7c*/ 	.word	0x00000038
        /*1f80*/ 	.short	0x0100
        /*1f82*/ 	.byte	0x0a
	.zero		1


	//   ....[15]....
        /*1f84*/ 	.word	0x00000430
        /*1f88*/ 	.word	0x000000ff
        /*1f8c*/ 	.word	0x00000078
        /*1f90*/ 	.short	0x0100
        /*1f92*/ 	.byte	0x0a
	.zero		1


	//   ....[16]....
        /*1f94*/ 	.word	0x00000680
        /*1f98*/ 	.word	0x000000ff
        /*1f9c*/ 	.word	0x00000090
        /*1fa0*/ 	.short	0x0100
        /*1fa2*/ 	.byte	0x08
	.zero		1


	//   ....[17]....
        /*1fa4*/ 	.word	0x00000690
        /*1fa8*/ 	.word	0x000000ff
        /*1fac*/ 	.word	0x00000098
        /*1fb0*/ 	.short	0x0100
        /*1fb2*/ 	.byte	0x08
	.zero		1


	//   ....[18]....
        /*1fb4*/ 	.word	0x00001fb0
        /*1fb8*/ 	.word	0x000000ff
        /*1fbc*/ 	.word	0x00000000
        /*1fc0*/ 	.short	0x010a
        /*1fc2*/ 	.byte	0x0f
	.zero		1


	//   ....[19]....
        /*1fc4*/ 	.word	0x00002010
        /*1fc8*/ 	.word	0x000000ff
        /*1fcc*/ 	.word	0x00000000
        /*1fd0*/ 	.short	0x010a
        /*1fd2*/ 	.byte	0x0f
	.zero		1


	//   ....[20]....
        /*1fd4*/ 	.word	0x00003f90
        /*1fd8*/ 	.word	0x000000ff
        /*1fdc*/ 	.word	0x00000000
        /*1fe0*/ 	.short	0x010a
        /*1fe2*/ 	.byte	0x11
	.zero		1


	//   ....[21]....
        /*1fe4*/ 	.word	0x00003fd0
        /*1fe8*/ 	.word	0x000000ff
        /*1fec*/ 	.word	0x00000000
        /*1ff0*/ 	.short	0x010a
        /*1ff2*/ 	.byte	0x11
	.zero		1


	//   ....[22]....
        /*1ff4*/ 	.word	0x00005e70
        /*1ff8*/ 	.word	0x000000ff
        /*1ffc*/ 	.word	0x00000000
        /*2000*/ 	.short	0x0101
        /*2002*/ 	.byte	0x10
	.zero		1


	//   ....[23]....
        /*2004*/ 	.word	0x00007a50
        /*2008*/ 	.word	0x000000ff
        /*200c*/ 	.word	0x00000000
        /*2010*/ 	.short	0x0101
        /*2012*/ 	.byte	0x06
	.zero		1


	//   ....[24]....
        /*2014*/ 	.word	0x000148d0
        /*2018*/ 	.word	0x0000000c
        /*201c*/ 	.word	0x00000040
        /*2020*/ 	.short	0x010a
        /*2022*/ 	.byte	0x3f
	.zero		1


	//   ....[25]....
        /*2024*/ 	.word	0x00014c90
        /*2028*/ 	.word	0x00000003
        /*202c*/ 	.word	0x00000098
        /*2030*/ 	.short	0x0101
        /*2032*/ 	.byte	0x3f
	.zero		1


	//   ....[26]....
        /*2034*/ 	.word	0x00015400
        /*2038*/ 	.word	0x00000007
        /*203c*/ 	.word	0x00000000
        /*2040*/ 	.short	0x010a
        /*2042*/ 	.byte	0x3f
	.zero		1


	//   ....[27]....
        /*2044*/ 	.word	0x00015480
        /*2048*/ 	.word	0x00000009
        /*204c*/ 	.word	0x00000000
        /*2050*/ 	.short	0x010a
        /*2052*/ 	.byte	0x3f
	.zero		1


	//   ....[28]....
        /*2054*/ 	.word	0x00015510
        /*2058*/ 	.word	0x00000006
        /*205c*/ 	.word	0x00000000
        /*2060*/ 	.short	0x010a
        /*2062*/ 	.byte	0x3f
	.zero		1


	//   ....[29]....
        /*2064*/ 	.word	0x000155a0
        /*2068*/ 	.word	0x00000009
        /*206c*/ 	.word	0x00000000
        /*2070*/ 	.short	0x010a
        /*2072*/ 	.byte	0x3f
	.zero		1


	//   ....[30]....
        /*2074*/ 	.word	0x00015630
        /*2078*/ 	.word	0x00000006
        /*207c*/ 	.word	0x00000000
        /*2080*/ 	.short	0x010a
        /*2082*/ 	.byte	0x3f
	.zero		1


	//   ....[31]....
        /*2084*/ 	.word	0x000156c0
        /*2088*/ 	.word	0x00000009
        /*208c*/ 	.word	0x00000000
        /*2090*/ 	.short	0x010a
        /*2092*/ 	.byte	0x3f
	.zero		1


	//   ....[32]....
        /*2094*/ 	.word	0x00015750
        /*2098*/ 	.word	0x00000006
        /*209c*/ 	.word	0x00000000
        /*20a0*/ 	.short	0x010a
        /*20a2*/ 	.byte	0x3f
	.zero		1


	//   ....[33]....
        /*20a4*/ 	.word	0x000157e0
        /*20a8*/ 	.word	0x00000003
        /*20ac*/ 	.word	0x00000000
        /*20b0*/ 	.short	0x010a
        /*20b2*/ 	.byte	0x3f
	.zero		1


	//   ....[34]....
        /*20b4*/ 	.word	0x00015850
        /*20b8*/ 	.word	0x00000003
        /*20bc*/ 	.word	0x00000000
        /*20c0*/ 	.short	0x010a
        /*20c2*/ 	.byte	0x3f
	.zero		1


	//   ....[35]....
        /*20c4*/ 	.word	0x000158c0
        /*20c8*/ 	.word	0x00000000
        /*20cc*/ 	.word	0x00000000
        /*20d0*/ 	.short	0x010a
        /*20d2*/ 	.byte	0x3f
	.zero		1


	//   ....[36]....
        /*20d4*/ 	.word	0x000159a0
        /*20d8*/ 	.word	0x0000000c
        /*20dc*/ 	.word	0x00000040
        /*20e0*/ 	.short	0x010a
        /*20e2*/ 	.byte	0x3f
	.zero		1


	//   ....[37]....
        /*20e4*/ 	.word	0x00015a80
        /*20e8*/ 	.word	0x00000007
        /*20ec*/ 	.word	0x00000000
        /*20f0*/ 	.short	0x010a
        /*20f2*/ 	.byte	0x3f
	.zero		1


	//   ....[38]....
        /*20f4*/ 	.word	0x00015ad0
        /*20f8*/ 	.word	0x00000009
        /*20fc*/ 	.word	0x00000000
        /*2100*/ 	.short	0x010a
        /*2102*/ 	.byte	0x3f
	.zero		1


	//   ....[39]....
        /*2104*/ 	.word	0x00015b20
        /*2108*/ 	.word	0x00000006
        /*210c*/ 	.word	0x00000000
        /*2110*/ 	.short	0x010a
        /*2112*/ 	.byte	0x3f
	.zero		1


	//   ....[40]....
        /*2114*/ 	.word	0x00015b70
        /*2118*/ 	.word	0x00000009
        /*211c*/ 	.word	0x00000000
        /*2120*/ 	.short	0x010a
        /*2122*/ 	.byte	0x3f
	.zero		1


	//   ....[41]....
        /*2124*/ 	.word	0x00015bc0
        /*2128*/ 	.word	0x00000006
        /*212c*/ 	.word	0x00000000
        /*2130*/ 	.short	0x010a
        /*2132*/ 	.byte	0x3f
	.zero		1


	//   ....[42]....
        /*2134*/ 	.word	0x00015c10
        /*2138*/ 	.word	0x00000009
        /*213c*/ 	.word	0x00000000
        /*2140*/ 	.short	0x010a
        /*2142*/ 	.byte	0x3f
	.zero		1


	//   ....[43]....
        /*2144*/ 	.word	0x00015c60
        /*2148*/ 	.word	0x00000006
        /*214c*/ 	.word	0x00000000
        /*2150*/ 	.short	0x010a
        /*2152*/ 	.byte	0x3f
	.zero		1


	//----- nvinfo : EIATTR_NUM_MBARRIERS
	.align		4
.L_30:
        /*2154*/ 	.byte	0x03, 0x38
        /*2156*/ 	.short	0x0012


	//----- nvinfo : EIATTR_EXIT_INSTR_OFFSETS
	.align		4
        /*2158*/ 	.byte	0x04, 0x1c
        /*215a*/ 	.short	(.L_32 - .L_31)


	//   ....[0]....
.L_31:
        /*215c*/ 	.word	0x000006f0


	//   ....[1]....
        /*2160*/ 	.word	0x00001050


	//   ....[2]....
        /*2164*/ 	.word	0x00013ef0


	//   ....[3]....
        /*2168*/ 	.word	0x00014560


	//   ....[4]....
        /*216c*/ 	.word	0x00015830


	//----- nvinfo : EIATTR_MAX_THREADS
	.align		4
.L_32:
        /*2170*/ 	.byte	0x04, 0x05
        /*2172*/ 	.short	(.L_34 - .L_33)
.L_33:
        /*2174*/ 	.word	0x00000180
        /*2178*/ 	.word	0x00000001
        /*217c*/ 	.word	0x00000001


	//----- nvinfo : EIATTR_CRS_STACK_SIZE
	.align		4
.L_34:
        /*2180*/ 	.byte	0x04, 0x1e
        /*2182*/ 	.short	(.L_36 - .L_35)
.L_35:
        /*2184*/ 	.word	0x00000000


	//----- nvinfo : EIATTR_CBANK_PARAM_SIZE
	.align		4
.L_36:
        /*2188*/ 	.byte	0x03, 0x19
        /*218a*/ 	.short	0x0470


	//----- nvinfo : EIATTR_PARAM_CBANK
	.align		4
        /*218c*/ 	.byte	0x04, 0x0a
        /*218e*/ 	.short	(.L_38 - .L_37)
	.align		4
.L_37:
        /*2190*/ 	.word	index@(.nv.constant0._ZN7cutlass13device_kernelINS_4gemm6kernel13GemmUniversalIN4cute5tupleIJiiiiEEENS1_10collective13CollectiveMmaINS1_37MainloopSm90TmaGmmaWarpSpecializedFP8ILi8ENS5_IJNS4_1CILi1EEESB_SB_EEENS1_35KernelTmaWarpSpecializedCooperativeEEENS5_IJNSA_ILi256EEENSA_ILi160EEENSA_ILi64EEEEEENS_12float_e4m3_tENS5_IJlSB_lEEESJ_SK_NS4_8TiledMMAINS4_8MMA_AtomIJNS4_4SM904GMMA30MMA_64x32x32_F32E4M3E4M3_SS_TNILNSO_7ScaleInE1ELSQ_1EEEEEENS4_6LayoutINS5_IJNSA_ILi2EEESB_SB_EEENS5_IJSB_NSA_ILi0EEESW_EEEEENS5_IJNS4_10UnderscoreESZ_SZ_EEEEENS4_13SM90_TMA_LOADENS4_14ComposedLayoutINS4_7SwizzleILi2ELi4ELi3EEENS4_18smem_ptr_flag_bitsILi8EEENST_INS5_IJNSA_ILi8EEESH_EEENS5_IJSH_SB_EEEEEEEvNS4_8identityES12_S1C_vS1D_EENS_8epilogue10collective6detail29Sm90TmaWarpSpecializedAdapterINS1G_15DefaultEpilogueISJ_SK_SK_NS1F_6thread17LinearCombinationISJ_Li1EffLNS1K_9ScaleType4KindE0ELNS_15FloatRoundStyleE2ESJ_EENS1_15EpilogueDefaultEEEEEvvEEEEvNT_6ParamsE)
        /*2194*/ 	.short	0x0210
        /*2196*/ 	.short	0x0470


	//----- nvinfo : EIATTR_SW_WAR
	.align		4
.L_38:
        /*2198*/ 	.byte	0x04, 0x36
        /*219a*/ 	.short	(.L_40 - .L_39)
.L_39:
        /*219c*/ 	.word	0x00000008
.L_40:


//--------------------- .nv.callgraph             --------------------------
	.section	.nv.callgraph,"",@"SHT_CUDA_CALLGRAPH"
	.align	4
	.sectionentsize	8
	.align		4
        /*0000*/ 	.word	0x00000000
	.align		4
        /*0004*/ 	.word	0xffffffff
	.align		4
        /*0008*/ 	.word	0x00000000
	.align		4
        /*000c*/ 	.word	0xfffffffe
	.align		4
        /*0010*/ 	.word	0x00000000
	.align		4
        /*0014*/ 	.word	0xfffffffd
	.align		4
        /*0018*/ 	.word	0x00000000
	.align		4
        /*001c*/ 	.word	0xfffffffc


//--------------------- .nv.constant4             --------------------------
	.section	.nv.constant4,"a",@progbits
	.align	8
	.align		8
.nv.constant4:
        /*0000*/ 	.dword	_ZN39_INTERNAL_4e0c81ee_4_k_cu_c6cd3fd4_37084cuda3std3__45__cpo5beginE
	.align		8
        /*0008*/ 	.dword	_ZN39_INTERNAL_4e0c81ee_4_k_cu_c6cd3fd4_37084cuda3std3__45__cpo3endE
	.align		8
        /*0010*/ 	.dword	_ZN39_INTERNAL_4e0c81ee_4_k_cu_c6cd3fd4_37084cuda3std3__45__cpo6cbeginE
	.align		8
        /*0018*/ 	.dword	_ZN39_INTERNAL_4e0c81ee_4_k_cu_c6cd3fd4_37084cuda3std3__45__cpo4cendE
	.align		8
        /*0020*/ 	.dword	_ZN39_INTERNAL_4e0c81ee_4_k_cu_c6cd3fd4_37084cuda3std3__441_GLOBAL__N__4e0c81ee_4_k_cu_c6cd3fd4_37086ignoreE
	.align		8
        /*0028*/ 	.dword	_ZN39_INTERNAL_4e0c81ee_4_k_cu_c6cd3fd4_37084cuda3std3__419piecewise_constructE
	.align		8
        /*0030*/ 	.dword	_ZN39_INTERNAL_4e0c81ee_4_k_cu_c6cd3fd4_37084cuda3std3__48in_placeE
	.align		8
        /*0038*/ 	.dword	_ZN39_INTERNAL_4e0c81ee_4_k_cu_c6cd3fd4_37084cuda3std6ranges3__45__cpo4swapE
	.align		8
        /*0040*/ 	.dword	_ZN39_INTERNAL_4e0c81ee_4_k_cu_c6cd3fd4_37084cuda3std6ranges3__45__cpo9iter_moveE
	.align		8
        /*0048*/ 	.dword	_ZN39_INTERNAL_4e0c81ee_4_k_cu_c6cd3fd4_37084cute7productE
	.align		8
        /*0050*/ 	.dword	_ZN39_INTERNAL_4e0c81ee_4_k_cu_c6cd3fd4_37084cute1_E


//--------------------- .text._ZN7cutlass13device_kernelINS_4gemm6kernel13GemmUniversalIN4cute5tupleIJiiiiEEENS1_10collective13CollectiveMmaINS1_37MainloopSm90TmaGmmaWarpSpecializedFP8ILi8ENS5_IJNS4_1CILi1EEESB_SB_EEENS1_35KernelTmaWarpSpecializedCooperativeEEENS5_IJNSA_ILi256EEENSA_ILi160EEENSA_ILi64EEEEEENS_12float_e4m3_tENS5_IJlSB_lEEESJ_SK_NS4_8TiledMMAINS4_8MMA_AtomIJNS4_4SM904GMMA30MMA_64x32x32_F32E4M3E4M3_SS_TNILNSO_7ScaleInE1ELSQ_1EEEEEENS4_6LayoutINS5_IJNSA_ILi2EEESB_SB_EEENS5_IJSB_NSA_ILi0EEESW_EEEEENS5_IJNS4_10UnderscoreESZ_SZ_EEEEENS4_13SM90_TMA_LOADENS4_14ComposedLayoutINS4_7SwizzleILi2ELi4ELi3EEENS4_18smem_ptr_flag_bitsILi8EEENST_INS5_IJNSA_ILi8EEESH_EEENS5_IJSH_SB_EEEEEEEvNS4_8identityES12_S1C_vS1D_EENS_8epilogue10collective6detail29Sm90TmaWarpSpecializedAdapterINS1G_15DefaultEpilogueISJ_SK_SK_NS1F_6thread17LinearCombinationISJ_Li1EffLNS1K_9ScaleType4KindE0ELNS_15FloatRoundStyleE2ESJ_EENS1_15EpilogueDefaultEEEEEvvEEEEvNT_6ParamsE --------------------------
	.section	.text._ZN7cutlass13device_kernelINS_4gemm6kernel13GemmUniversalIN4cute5tupleIJiiiiEEENS1_10collective13CollectiveMmaINS1_37MainloopSm90TmaGmmaWarpSpecializedFP8ILi8ENS5_IJNS4_1CILi1EEESB_SB_EEENS1_35KernelTmaWarpSpecializedCooperativeEEENS5_IJNSA_ILi256EEENSA_ILi160EEENSA_ILi64EEEEEENS_12float_e4m3_tENS5_IJlSB_lEEESJ_SK_NS4_8TiledMMAINS4_8MMA_AtomIJNS4_4SM904GMMA30MMA_64x32x32_F32E4M3E4M3_SS_TNILNSO_7ScaleInE1ELSQ_1EEEEEENS4_6LayoutINS5_IJNSA_ILi2EEESB_SB_EEENS5_IJSB_NSA_ILi0EEESW_EEEEENS5_IJNS4_10UnderscoreESZ_SZ_EEEEENS4_13SM90_TMA_LOADENS4_14ComposedLayoutINS4_7SwizzleILi2ELi4ELi3EEENS4_18smem_ptr_flag_bitsILi8EEENST_INS5_IJNSA_ILi8EEESH_EEENS5_IJSH_SB_EEEEEEEvNS4_8identityES12_S1C_vS1D_EENS_8epilogue10collective6detail29Sm90TmaWarpSpecializedAdapterINS1G_15DefaultEpilogueISJ_SK_SK_NS1F_6thread17LinearCombinationISJ_Li1EffLNS1K_9ScaleType4KindE0ELNS_15FloatRoundStyleE2ESJ_EENS1_15EpilogueDefaultEEEEEvvEEEEvNT_6ParamsE,"ax",@progbits
	.align	128
.text._ZN7cutlass13device_kernelINS_4gemm6kernel13GemmUniversalIN4cute5tupleIJiiiiEEENS1_10collective13CollectiveMmaINS1_37MainloopSm90TmaGmmaWarpSpecializedFP8ILi8ENS5_IJNS4_1CILi1EEESB_SB_EEENS1_35KernelTmaWarpSpecializedCooperativeEEENS5_IJNSA_ILi256EEENSA_ILi160EEENSA_ILi64EEEEEENS_12float_e4m3_tENS5_IJlSB_lEEESJ_SK_NS4_8TiledMMAINS4_8MMA_AtomIJNS4_4SM904GMMA30MMA_64x32x32_F32E4M3E4M3_SS_TNILNSO_7ScaleInE1ELSQ_1EEEEEENS4_6LayoutINS5_IJNSA_ILi2EEESB_SB_EEENS5_IJSB_NSA_ILi0EEESW_EEEEENS5_IJNS4_10UnderscoreESZ_SZ_EEEEENS4_13SM90_TMA_LOADENS4_14ComposedLayoutINS4_7SwizzleILi2ELi4ELi3EEENS4_18smem_ptr_flag_bitsILi8EEENST_INS5_IJNSA_ILi8EEESH_EEENS5_IJSH_SB_EEEEEEEvNS4_8identityES12_S1C_vS1D_EENS_8epilogue10collective6detail29Sm90TmaWarpSpecializedAdapterINS1G_15DefaultEpilogueISJ_SK_SK_NS1F_6thread17LinearCombinationISJ_Li1EffLNS1K_9ScaleType4KindE0ELNS_15FloatRoundStyleE2ESJ_EENS1_15EpilogueDefaultEEEEEvvEEEEvNT_6ParamsE:
        .type           _ZN7cutlass13device_kernelINS_4gemm6kernel13GemmUniversalIN4cute5tupleIJiiiiEEENS1_10collective13CollectiveMmaINS1_37MainloopSm90TmaGmmaWarpSpecializedFP8ILi8ENS5_IJNS4_1CILi1EEESB_SB_EEENS1_35KernelTmaWarpSpecializedCooperativeEEENS5_IJNSA_ILi256EEENSA_ILi160EEENSA_ILi64EEEEEENS_12float_e4m3_tENS5_IJlSB_lEEESJ_SK_NS4_8TiledMMAINS4_8MMA_AtomIJNS4_4SM904GMMA30MMA_64x32x32_F32E4M3E4M3_SS_TNILNSO_7ScaleInE1ELSQ_1EEEEEENS4_6LayoutINS5_IJNSA_ILi2EEESB_SB_EEENS5_IJSB_NSA_ILi0EEESW_EEEEENS5_IJNS4_10UnderscoreESZ_SZ_EEEEENS4_13SM90_TMA_LOADENS4_14ComposedLayoutINS4_7SwizzleILi2ELi4ELi3EEENS4_18smem_ptr_flag_bitsILi8EEENST_INS5_IJNSA_ILi8EEESH_EEENS5_IJSH_SB_EEEEEEEvNS4_8identityES12_S1C_vS1D_EENS_8epilogue10collective6detail29Sm90TmaWarpSpecializedAdapterINS1G_15DefaultEpilogueISJ_SK_SK_NS1F_6thread17LinearCombinationISJ_Li1EffLNS1K_9ScaleType4KindE0ELNS_15FloatRoundStyleE2ESJ_EENS1_15EpilogueDefaultEEEEEvvEEEEvNT_6ParamsE,@function
        .size           _ZN7cutlass13device_kernelINS_4gemm6kernel13GemmUniversalIN4cute5tupleIJiiiiEEENS1_10collective13CollectiveMmaINS1_37MainloopSm90TmaGmmaWarpSpecializedFP8ILi8ENS5_IJNS4_1CILi1EEESB_SB_EEENS1_35KernelTmaWarpSpecializedCooperativeEEENS5_IJNSA_ILi256EEENSA_ILi160EEENSA_ILi64EEEEEENS_12float_e4m3_tENS5_IJlSB_lEEESJ_SK_NS4_8TiledMMAINS4_8MMA_AtomIJNS4_4SM904GMMA30MMA_64x32x32_F32E4M3E4M3_SS_TNILNSO_7ScaleInE1ELSQ_1EEEEEENS4_6LayoutINS5_IJNSA_ILi2EEESB_SB_EEENS5_IJSB_NSA_ILi0EEESW_EEEEENS5_IJNS4_10UnderscoreESZ_SZ_EEEEENS4_13SM90_TMA_LOADENS4_14ComposedLayoutINS4_7SwizzleILi2ELi4ELi3EEENS4_18smem_ptr_flag_bitsILi8EEENST_INS5_IJNSA_ILi8EEESH_EEENS5_IJSH_SB_EEEEEEEvNS4_8identityES12_S1C_vS1D_EENS_8epilogue10collective6detail29Sm90TmaWarpSpecializedAdapterINS1G_15DefaultEpilogueISJ_SK_SK_NS1F_6thread17LinearCombinationISJ_Li1EffLNS1K_9ScaleType4KindE0ELNS_15FloatRoundStyleE2ESJ_EENS1_15EpilogueDefaultEEEEEvvEEEEvNT_6ParamsE,(.L_x_402 - _ZN7cutlass13device_kernelINS_4gemm6kernel13GemmUniversalIN4cute5tupleIJiiiiEEENS1_10collective13CollectiveMmaINS1_37MainloopSm90TmaGmmaWarpSpecializedFP8ILi8ENS5_IJNS4_1CILi1EEESB_SB_EEENS1_35KernelTmaWarpSpecializedCooperativeEEENS5_IJNSA_ILi256EEENSA_ILi160EEENSA_ILi64EEEEEENS_12float_e4m3_tENS5_IJlSB_lEEESJ_SK_NS4_8TiledMMAINS4_8MMA_AtomIJNS4_4SM904GMMA30MMA_64x32x32_F32E4M3E4M3_SS_TNILNSO_7ScaleInE1ELSQ_1EEEEEENS4_6LayoutINS5_IJNSA_ILi2EEESB_SB_EEENS5_IJSB_NSA_ILi0EEESW_EEEEENS5_IJNS4_10UnderscoreESZ_SZ_EEEEENS4_13SM90_TMA_LOADENS4_14ComposedLayoutINS4_7SwizzleILi2ELi4ELi3EEENS4_18smem_ptr_flag_bitsILi8EEENST_INS5_IJNSA_ILi8EEESH_EEENS5_IJSH_SB_EEEEEEEvNS4_8identityES12_S1C_vS1D_EENS_8epilogue10collective6detail29Sm90TmaWarpSpecializedAdapterINS1G_15DefaultEpilogueISJ_SK_SK_NS1F_6thread17LinearCombinationISJ_Li1EffLNS1K_9ScaleType4KindE0ELNS_15FloatRoundStyleE2ESJ_EENS1_15EpilogueDefaultEEEEEvvEEEEvNT_6ParamsE)
        .other          _ZN7cutlass13device_kernelINS_4gemm6kernel13GemmUniversalIN4cute5tupleIJiiiiEEENS1_10collective13CollectiveMmaINS1_37MainloopSm90TmaGmmaWarpSpecializedFP8ILi8ENS5_IJNS4_1CILi1EEESB_SB_EEENS1_35KernelTmaWarpSpecializedCooperativeEEENS5_IJNSA_ILi256EEENSA_ILi160EEENSA_ILi64EEEEEENS_12float_e4m3_tENS5_IJlSB_lEEESJ_SK_NS4_8TiledMMAINS4_8MMA_AtomIJNS4_4SM904GMMA30MMA_64x32x32_F32E4M3E4M3_SS_TNILNSO_7ScaleInE1ELSQ_1EEEEEENS4_6LayoutINS5_IJNSA_ILi2EEESB_SB_EEENS5_IJSB_NSA_ILi0EEESW_EEEEENS5_IJNS4_10UnderscoreESZ_SZ_EEEEENS4_13SM90_TMA_LOADENS4_14ComposedLayoutINS4_7SwizzleILi2ELi4ELi3EEENS4_18smem_ptr_flag_bitsILi8EEENST_INS5_IJNSA_ILi8EEESH_EEENS5_IJSH_SB_EEEEEEEvNS4_8identityES12_S1C_vS1D_EENS_8epilogue10collective6detail29Sm90TmaWarpSpecializedAdapterINS1G_15DefaultEpilogueISJ_SK_SK_NS1F_6thread17LinearCombinationISJ_Li1EffLNS1K_9ScaleType4KindE0ELNS_15FloatRoundStyleE2ESJ_EENS1_15EpilogueDefaultEEEEEvvEEEEvNT_6ParamsE,@"STO_CUDA_ENTRY STV_DEFAULT"
_ZN7cutlass13device_kernelINS_4gemm6kernel13GemmUniversalIN4cute5tupleIJiiiiEEENS1_10collective13CollectiveMmaINS1_37MainloopSm90TmaGmmaWarpSpecializedFP8ILi8ENS5_IJNS4_1CILi1EEESB_SB_EEENS1_35KernelTmaWarpSpecializedCooperativeEEENS5_IJNSA_ILi256EEENSA_ILi160EEENSA_ILi64EEEEEENS_12float_e4m3_tENS5_IJlSB_lEEESJ_SK_NS4_8TiledMMAINS4_8MMA_AtomIJNS4_4SM904GMMA30MMA_64x32x32_F32E4M3E4M3_SS_TNILNSO_7ScaleInE1ELSQ_1EEEEEENS4_6LayoutINS5_IJNSA_ILi2EEESB_SB_EEENS5_IJSB_NSA_ILi0EEESW_EEEEENS5_IJNS4_10UnderscoreESZ_SZ_EEEEENS4_13SM90_TMA_LOADENS4_14ComposedLayoutINS4_7SwizzleILi2ELi4ELi3EEENS4_18smem_ptr_flag_bitsILi8EEENST_INS5_IJNSA_ILi8EEESH_EEENS5_IJSH_SB_EEEEEEEvNS4_8identityES12_S1C_vS1D_EENS_8epilogue10collective6detail29Sm90TmaWarpSpecializedAdapterINS1G_15DefaultEpilogueISJ_SK_SK_NS1F_6thread17LinearCombinationISJ_Li1EffLNS1K_9ScaleType4KindE0ELNS_15FloatRoundStyleE2ESJ_EENS1_15EpilogueDefaultEEEEEvvEEEEvNT_6ParamsE:
[----:B------:R-:W0:Y:S02]  /*0000*/  LDC R1, c[0x0][0x28] ;  /* 0x00000a00ff017b82 */ /* 0x000e240000000800 */
[----:B0-----:R-:W-:Y:S01]  /*0010*/  VIADD R1, R1, 0xfffffe00 ;  /* 0xfffffe0001017836 */ /* 0x001fe20000000000 */
[----:B------:R-:W0:Y:S01]  /*0020*/  S2R R2, SR_TID.X ;  /* 0x0000000000027919 */ /* 0x000e220000002100 */
[----:B------:R-:W-:Y:S01]  /*0030*/  ELECT P0, URZ, PT ;  /* 0x00000000003f782f */ /* 0x000fe20003800000 */
[----:B------:R-:W-:Y:S01]  /*0040*/  BSSY B0, `(.L_x_0) ;  /* 0x0000015000007945 */ /* 0x000fe20003800000 */
[--C-:B0-----:R-:W-:Y:S02]  /*0050*/  SHF.R.U32.HI R0, RZ, 0x5, R2.reuse ;  /* 0x00000005ff007819 */ /* 0x101fe40000011602 */
[----:B------:R-:W-:-:S03]  /*0060*/  SHF.R.U32.HI R2, RZ, 0x7, R2 ;  /* 0x00000007ff027819 */ /* 0x000fc60000011602 */
[----:B------:R-:W0:Y:S04]  /*0070*/  SHFL.IDX PT, R3, R0, RZ, 0x1f ;  /* 0x00001fff00037589 */ /* 0x000e2800000e0000 */
[----:B------:R-:W1:Y:S01]  /*0080*/  SHFL.IDX PT, R2, R2, RZ, 0x1f ;  /* 0x00001fff02027589 */ /* 0x000e6200000e0000 */
[----:B0-----:R-:W-:Y:S02]  /*0090*/  R2UR UR4, R3 ;  /* 0x00000000030472ca */ /* 0x001fe400000e0000 */
[----:B-1----:R-:W-:-:S11]  /*00a0*/  R2UR UR8, R2 ;  /* 0x00000000020872ca */ /* 0x002fd600000e0000 */
[----:B------:R-:W-:Y:S02]  /*00b0*/  USHF.R.S32.HI UR5, URZ, 0x1f, UR4 ;  /* 0x0000001f3f057899 */ /* 0x000fe40008011404 */
[----:B------:R-:W-:Y:S02]  /*00c0*/  ISETP.NE.OR P0, PT, RZ, UR4, !P0 ;  /* 0x00000004ff007c0c */ /* 0x000fe4000c705670 */
[----:B------:R-:W-:-:S04]  /*00d0*/  ULEA.HI UR5, UR5, UR4, URZ, 0x2 ;  /* 0x0000000405057291 */ /* 0x000fc8000f8f103f */
[----:B------:R-:W-:-:S04]  /*00e0*/  ULOP3.LUT UR5, UR5, 0xfffffffc, URZ, 0xc0, !UPT ;  /* 0xfffffffc05057892 */ /* 0x000fc8000f8ec03f */
[----:B------:R-:W-:-:S03]  /*00f0*/  UIADD3 UR6, UR4, -UR5, URZ ;  /* 0x8000000504067290 */ /* 0x000fc6000fffe03f */
[----:B------:R-:W-:Y:S09]  /*0100*/  @P0 BRA `(.L_x_1) ;  /* 0x0000000000200947 */ /* 0x000ff20003800000 */
[----:B------:R-:W-:Y:S02]  /*0110*/  ULDC.64 UR4, c[0x0][0x198] ;  /* 0x0000660000047ab9 */ /* 0x000fe40000000a00 */
[----:B------:R-:W-:Y:S02]  /*0120*/  UIADD3 UR10, UP0, UR4, 0xf0, URZ ;  /* 0x000000f0040a7890 */ /* 0x000fe4000ff1e03f */
[----:B------:R-:W-:Y:S02]  /*0130*/  UIADD3 UR4, UP1, UR4, 0x1f0, URZ ;  /* 0x000001f004047890 */ /* 0x000fe4000ff3e03f */
[----:B------:R-:W-:Y:S02]  /*0140*/  UIADD3.X UR11, URZ, UR5, URZ, UP0, !UPT ;  /* 0x000000053f0b7290 */ /* 0x000fe400087fe43f */
[----:B------:R-:W-:-:S07]  /*0150*/  UIADD3.X UR5, URZ, UR5, URZ, UP1, !UPT ;  /* 0x000000053f057290 */ /* 0x000fce0008ffe43f */
[----:B------:R0:W-:Y:S02]  /*0160*/  UTMACCTL.PF [UR10] ;  /* 0x000000000a0079b9 */ /* 0x0001e40008040000 */
[----:B------:R0:W-:Y:S02]  /*0170*/  UTMACCTL.PF [UR4] ;  /* 0x00000000040079b9 */ /* 0x0001e40008040000 */
[----:B0-----:R-:W-:Y:S01]  /*0180*/  NOP ;  /* 0x0000000000007918 */ /* 0x001fe20000000000 */
.L_x_1:
[----:B------:R-:W-:Y:S05]  /*0190*/  BSYNC B0 ;  /* 0x0000000000007941 */ /* 0x000fea0003800000 */
.L_x_0:
[----:B------:R-:W0:Y:S01]  /*01a0*/  SHFL.IDX PT, R2, R0, RZ, 0x1f ;  /* 0x00001fff00027589 */ /* 0x000e2200000e0000 */
[----:B------:R-:W-:Y:S01]  /*01b0*/  UISETP.NE.AND UP0, UPT, UR6, 0x3, UPT ;  /* 0x000000030600788c */ /* 0x000fe2000bf05270 */
[----:B------:R-:W-:Y:S01]  /*01c0*/  ISETP.NE.AND P1, PT, RZ, UR8, PT ;  /* 0x00000008ff007c0c */ /* 0x000fe2000bf25270 */
[----:B------:R-:W-:Y:S02]  /*01d0*/  UIADD3 UR11, UR8, -0x1, URZ ;  /* 0xffffffff080b7890 */ /* 0x000fe4000fffe03f */
[----:B------:R-:W-:Y:S02]  /*01e0*/  UISETP.EQ.OR UP0, UPT, UR6, URZ, !UP0 ;  /* 0x0000003f0600728c */ /* 0x000fe4000c702670 */
[----:B------:R-:W-:Y:S02]  /*01f0*/  UISETP.GE.U32.AND UP1, UPT, UR11, 0x2, UPT ;  /* 0x000000020b00788c */ /* 0x000fe4000bf26070 */
[----:B------:R-:W-:-:S04]  /*0200*/  UISETP.EQ.AND UP0, UPT, UR8, URZ, UP0 ;  /* 0x0000003f0800728c */ /* 0x000fc80008702270 */
[----:B------:R-:W-:-:S04]  /*0210*/  USEL UR7, URZ, 0x1, !UP0 ;  /* 0x000000013f077887 */ /* 0x000fc8000c000000 */
[----:B------:R-:W-:Y:S01]  /*0220*/  USEL UR7, UR7, 0x2, UP1 ;  /* 0x0000000207077887 */ /* 0x000fe20008800000 */
[----:B0-----:R-:W-:-:S13]  /*0230*/  ISETP.NE.AND P0, PT, R2, RZ, PT ;  /* 0x000000ff0200720c */ /* 0x001fda0003f05270 */
[----:B------:R-:W-:Y:S05]  /*0240*/  @P0 BRA `(.L_x_2) ;  /* 0x0000000000840947 */ /* 0x000fea0003800000 */
[----:B------:R-:W-:Y:S01]  /*0250*/  ELECT P0, URZ, PT ;  /* 0x00000000003f782f */ /* 0x000fe20003800000 */
[----:B------:R-:W-:-:S12]  /*0260*/  BSSY B0, `(.L_x_2) ;  /* 0x000001f000007945 */ /* 0x000fd80003800000 */
[----:B------:R-:W-:Y:S05]  /*0270*/  @!P0 BRA `(.L_x_3) ;  /* 0x0000000000748947 */ /* 0x000fea0003800000 */
[----:B------:R-:W0:Y:S01]  /*0280*/  S2UR UR10, SR_CgaCtaId ;  /* 0x00000000000a79c3 */ /* 0x000e220000008800 */
[----:B------:R-:W-:Y:S01]  /*0290*/  UMOV UR4, 0x400 ;  /* 0x0000040000047882 */ /* 0x000fe20000000000 */
[----:B------:R-:W-:Y:S01]  /*02a0*/  UMOV UR5, 0x1 ;  /* 0x0000000100057882 */ /* 0x000fe20000000000 */
[----:B------:R-:W-:Y:S02]  /*02b0*/  UMOV UR8, 0x100 ;  /* 0x0000010000087882 */ /* 0x000fe40000000000 */
[----:B------:R-:W-:-:S04]  /*02c0*/  UIADD3 UR8, -UR8, 0x100000, URZ ;  /* 0x0010000008087890 */ /* 0x000fc8000fffe13f */
[----:B------:R-:W-:Y:S02]  /*02d0*/  USHF.L.U32 UR9, UR8, 0xb, URZ ;  /* 0x0000000b08097899 */ /* 0x000fe4000800063f */
[----:B------:R-:W-:Y:S02]  /*02e0*/  USHF.L.U32 UR8, UR8, 0x1, URZ ;  /* 0x0000000108087899 */ /* 0x000fe4000800063f */
[----:B0-----:R-:W-:Y:S02]  /*02f0*/  ULEA UR10, UR10, UR4, 0x18 ;  /* 0x000000040a0a7291 */ /* 0x001fe4000f8ec03f */
[----:B------:R-:W-:-:S04]  /*0300*/  UIADD3 UR4, -UR5, 0x100000, URZ ;  /* 0x0010000005047890 */ /* 0x000fc8000fffe13f */
[----:B------:R-:W-:Y:S02]  /*0310*/  USHF.L.U32 UR5, UR4, 0xb, URZ ;  /* 0x0000000b04057899 */ /* 0x000fe4000800063f */
[----:B------:R-:W-:Y:S01]  /*0320*/  USHF.L.U32 UR4, UR4, 0x1, URZ ;  /* 0x0000000104047899 */ /* 0x000fe2000800063f */
[----:B------:R-:W0:Y:S11]  /*0330*/  FENCE.VIEW.ASYNC.S ;  /* 0x00000000000073c6 */ /* 0x000e360000000000 */
[----:B0-----:R0:W1:Y:S01]  /*0340*/  SYNCS.EXCH.64 URZ, [UR10], UR4 ;  /* 0x000000040a3f75b2 */ /* 0x0010620008000100 */
[----:B------:R0:W2:Y:S01]  /*0350*/  SYNCS.EXCH.64 URZ, [UR10+0x40], UR8 ;  /* 0x000040080a3f75b2 */ /* 0x0000a20008000100 */
[----:B------:R0:W3:Y:S01]  /*0360*/  SYNCS.EXCH.64 URZ, [UR10+0x8], UR4 ;  /* 0x000008040a3f75b2 */ /* 0x0000e20008000100 */
[----:B------:R0:W4:Y:S01]  /*0370*/  SYNCS.EXCH.64 URZ, [UR10+0x48], UR8 ;  /* 0x000048080a3f75b2 */ /* 0x0001220008000100 */
[----:B------:R0:W0:Y:S01]  /*0380*/  SYNCS.EXCH.64 URZ, [UR10+0x10], UR4 ;  /* 0x000010040a3f75b2 */ /* 0x0000220008000100 */
        /* <DEDUP_REMOVED lines=11> */
[----:B------:R-:W-:Y:S01]  /*0440*/  NOP ;  /* 0x0000000000007918 */ /* 0x000fe20000000000 */
.L_x_3:
[----:B0-----:R-:W-:Y:S05]  /*0450*/  BSYNC B0 ;  /* 0x0000000000007941 */ /* 0x001fea0003800000 */
.L_x_2:
[----:B------:R-:W0:Y:S01]  /*0460*/  LDC R2, c[0x0][0x65c] ;  /* 0x00019700ff027b82 */ /* 0x000e220000000800 */
[----:B------:R-:W5:Y:S01]  /*0470*/  SHFL.IDX PT, R0, R0, RZ, 0x1f ;  /* 0x00001fff00007589 */ /* 0x000f6200000e0000 */
[----:B------:R-:W-:Y:S01]  /*0480*/  ELECT P0, URZ, PT ;  /* 0x00000000003f782f */ /* 0x000fe20003800000 */
[----:B------:R-:W-:Y:S01]  /*0490*/  IMAD.MOV.U32 R3, RZ, RZ, RZ ;  /* 0x000000ffff037224 */ /* 0x000fe200078e00ff */
[----:B------:R-:W-:Y:S01]  /*04a0*/  UMOV UR4, 0x20 ;  /* 0x0000002000047882 */ /* 0x000fe20000000000 */
[----:B------:R-:W1:Y:S01]  /*04b0*/  S2R R10, SR_CTAID.Y ;  /* 0x00000000000a7919 */ /* 0x000e620000002600 */
[----:B------:R-:W-:Y:S01]  /*04c0*/  NOP ;  /* 0x0000000000007918 */ /* 0x000fe20000000000 */
[----:B------:R-:W-:Y:S01]  /*04d0*/  NOP ;  /* 0x0000000000007918 */ /* 0x000fe20000000000 */
[----:B0-----:R-:W-:Y:S02]  /*04e0*/  ISETP.NE.AND P4, PT, R2, 0x1, PT ;  /* 0x000000010200780c */ /* 0x001fe40003f85270 */
[----:B------:R-:W0:Y:S01]  /*04f0*/  S2R R2, SR_CTAID.X ;  /* 0x0000000000027919 */ /* 0x000e220000002500 */
[----:B-----5:R-:W-:-:S10]  /*0500*/  ISETP.NE.OR P0, PT, R0, RZ, !P0 ;  /* 0x000000ff0000720c */ /* 0x020fd40004705670 */
[----:B------:R-:W0:Y:S01]  /*0510*/  @P4 LDC R7, c[0x0][0x10] ;  /* 0x00000400ff074b82 */ /* 0x000e220000000800 */
[----:B-1----:R-:W-:Y:S02]  /*0520*/  @P4 IMAD.MOV.U32 R4, RZ, RZ, R10 ;  /* 0x000000ffff044224 */ /* 0x002fe400078e000a */
[----:B------:R-:W-:Y:S01]  /*0530*/  VOTEU.ALL UP0, P0 ;  /* 0x00000000003f7886 */ /* 0x000fe20000000000 */
[----:B------:R-:W-:Y:S01]  /*0540*/  @P4 IMAD.MOV.U32 R5, RZ, RZ, RZ ;  /* 0x000000ffff054224 */ /* 0x000fe200078e00ff */
[----:B------:R-:W-:Y:S01]  /*0550*/  VOTEU.ALL UP1, P0 ;  /* 0x00000000003f7886 */ /* 0x000fe20000020000 */
[----:B------:R-:W-:Y:S02]  /*0560*/  @P4 IMAD.MOV.U32 R11, RZ, RZ, RZ ;  /* 0x000000ffff0b4224 */ /* 0x000fe400078e00ff */
[----:B------:R-:W1:Y:S01]  /*0570*/  @!P4 LDC R9, c[0x0][0xc] ;  /* 0x00000300ff09cb82 */ /* 0x000e620000000800 */
[----:B------:R-:W-:Y:S01]  /*0580*/  @!UP0 UMOV UR8, 0x400 ;  /* 0x0000040000088882 */ /* 0x000fe20000000000 */
[----:B------:R-:W-:-:S04]  /*0590*/  @!UP0 UIADD3 UR4, -UR4, 0x100000, URZ ;  /* 0x0010000004048890 */ /* 0x000fc8000fffe13f */
[----:B------:R-:W-:Y:S02]  /*05a0*/  @!UP0 USHF.L.U32 UR5, UR4, 0xb, URZ ;  /* 0x0000000b04058899 */ /* 0x000fe4000800063f */
[----:B------:R-:W-:Y:S01]  /*05b0*/  @!UP0 USHF.L.U32 UR4, UR4, 0x1, URZ ;  /* 0x0000000104048899 */ /* 0x000fe2000800063f */
[----:B------:R-:W5:Y:S01]  /*05c0*/  @!UP0 S2UR UR9, SR_CgaCtaId ;  /* 0x00000000000989c3 */ /* 0x000f620000008800 */
[----:B0-----:R-:W-:-:S04]  /*05d0*/  @P4 IMAD.WIDE.U32 R6, R2, R7, R4 ;  /* 0x0000000702064225 */ /* 0x001fc800078e0004 */
[----:B------:R-:W-:Y:S02]  /*05e0*/  @P4 IMAD.MOV.U32 R14, RZ, RZ, R6 ;  /* 0x000000ffff0e4224 */ /* 0x000fe400078e0006 */
[----:B------:R-:W-:Y:S02]  /*05f0*/  @P4 IMAD.IADD R15, R7, 0x1, R11 ;  /* 0x00000001070f4824 */ /* 0x000fe400078e020b */
[----:B-1----:R-:W-:-:S04]  /*0600*/  @!P4 IMAD.WIDE.U32 R4, R9, R10, R2 ;  /* 0x0000000a0904c225 */ /* 0x002fc800078e0002 */
[----:B------:R-:W-:Y:S02]  /*0610*/  @!P4 IMAD.MOV.U32 R14, RZ, RZ, R4 ;  /* 0x000000ffff0ec224 */ /* 0x000fe400078e0004 */
[----:B------:R-:W-:Y:S01]  /*0620*/  @!P4 IMAD.MOV.U32 R15, RZ, RZ, R5 ;  /* 0x000000ffff0fc224 */ /* 0x000fe200078e0005 */
[----:B-----5:R-:W-:Y:S02]  /*0630*/  @!UP0 ULEA UR8, UR9, UR8, 0x18 ;  /* 0x0000000809088291 */ /* 0x020fe4000f8ec03f */
[----:B------:R0:W-:Y:S01]  /*0640*/  STL [R1+0x178], R14 ;  /* 0x0001780e01007387 */ /* 0x0001e20000100800 */
[----:B------:R-:W-:-:S03]  /*0650*/  VOTEU.ALL UP0, P0 ;  /* 0x00000000003f7886 */ /* 0x000fc60000000000 */
[----:B------:R0:W-:Y:S04]  /*0660*/  STL [R1+0x174], R15 ;  /* 0x0001740f01007387 */ /* 0x0001e80000100800 */
[----:B------:R-:W1:Y:S02]  /*0670*/  FENCE.VIEW.ASYNC.S ;  /* 0x00000000000073c6 */ /* 0x000e640000000000 */
[----:B-1----:R0:W2:Y:S01]  /*0680*/  @!UP0 SYNCS.EXCH.64 URZ, [UR8+0x90], UR4 ;  /* 0x00009004083f85b2 */ /* 0x0020a20008000100 */
[----:B------:R0:W2:Y:S01]  /*0690*/  @!UP1 SYNCS.EXCH.64 URZ, [UR8+0x98], UR4 ;  /* 0x00009804083f95b2 */ /* 0x0000a20008000100 */
[----:B------:R-:W-:Y:S01]  /*06a0*/  NOP ;  /* 0x0000000000007918 */ /* 0x000fe20000000000 */
[----:B--234-:R-:W-:Y:S06]  /*06b0*/  BAR.SYNC.DEFER_BLOCKING 0x0 ;  /* 0x0000000000007b1d */ /* 0x01cfec0000010000 */
[----:B0-----:R-:W-:Y:S05]  /*06c0*/  @!P1 BRA `(.L_x_4) ;  /* 0x00000138000c9947 */ /* 0x001fea0003800000 */
[----:B------:R-:W-:-:S06]  /*06d0*/  UISETP.GT.U32.AND UP0, UPT, UR11, 0x1, UPT ;  /* 0x000000010b00788c */ /* 0x000fcc000bf04070 */
[----:B------:R-:W-:-:S13]  /*06e0*/  PLOP3.LUT P0, PT, PT, PT, UP0, 0x80, 0x0 ;  /* 0x000000000000781c */ /* 0x000fda0003f0f008 */
[----:B------:R-:W-:Y:S05]  /*06f0*/  @P0 EXIT ;  /* 0x000000000000094d */ /* 0x000fea0003800000 */
[----:B------:R-:W-:Y:S01]  /*0700*/  IMAD.MOV.U32 R5, RZ, RZ, -0x1 ;  /* 0xffffffffff057424 */ /* 0x000fe200078e00ff */
[----:B------:R-:W-:Y:S01]  /*0710*/  ULDC.64 UR4, c[0x0][0x650] ;  /* 0x0001940000047ab9 */ /* 0x000fe20000000a00 */
[----:B------:R-:W-:Y:S01]  /*0720*/  IMAD.MOV.U32 R4, RZ, RZ, -0x1 ;  /* 0xffffffffff047424 */ /* 0x000fe200078e00ff */
[----:B------:R-:W-:Y:S01]  /*0730*/  ISETP.GE.U32.AND P0, PT, R14, UR4, PT ;  /* 0x000000040e007c0c */ /* 0x000fe2000bf06070 */
[----:B------:R-:W-:Y:S01]  /*0740*/  UMOV UR14, 0xffffffff ;  /* 0xffffffff000e7882 */ /* 0x000fe20000000000 */
[----:B------:R0:W-:Y:S01]  /*0750*/  STL [R1+0x180], R5 ;  /* 0x0001800501007387 */ /* 0x0001e20000100800 */
[----:B------:R-:W-:Y:S02]  /*0760*/  PRMT R0, RZ, 0x7610, R0 ;  /* 0x00007610ff007816 */ /* 0x000fe40000000000 */
[----:B------:R-:W-:Y:S01]  /*0770*/  ISETP.GE.U32.AND.EX P0, PT, R15, UR5, PT, P0 ;  /* 0x000000050f007c0c */ /* 0x000fe2000bf06100 */
[----:B------:R0:W-:-:S12]  /*0780*/  STL [R1+0x17c], R4 ;  /* 0x00017c0401007387 */ /* 0x0001d80000100800 */
[----:B0-----:R-:W-:Y:S05]  /*0790*/  @P0 BRA `(.L_x_5) ;  /* 0x00000004006c0947 */ /* 0x001fea0003800000 */
[----:B------:R-:W-:Y:S01]  /*07a0*/  ULDC.64 UR14, c[0x0][0x628] ;  /* 0x00018a00000e7ab9 */ /* 0x000fe20000000a00 */
[----:B------:R-:W0:Y:S01]  /*07b0*/  LDC.64 R12, c[0x0][0x620] ;  /* 0x00018800ff0c7b82 */ /* 0x000e220000000a00 */
[----:B------:R-:W-:Y:S01]  /*07c0*/  ISETP.NE.U32.AND P0, PT, RZ, UR14, PT ;  /* 0x0000000eff007c0c */ /* 0x000fe2000bf05070 */
[----:B------:R-:W-:Y:S01]  /*07d0*/  ULDC UR13, c[0x0][0x630] ;  /* 0x00018c00000d7ab9 */ /* 0x000fe20000000800 */
[----:B------:R-:W-:Y:S02]  /*07e0*/  R2UR UR4, R14 ;  /* 0x000000000e0472ca */ /* 0x000fe400000e0000 */
[----:B------:R-:W-:Y:S02]  /*07f0*/  ISETP.NE.AND.EX P0, PT, RZ, UR15, PT, P0 ;  /* 0x0000000fff007c0c */ /* 0x000fe4000bf05300 */
[----:B------:R-:W-:-:S11]  /*0800*/  R2UR UR5, R15 ;  /* 0x000000000f0572ca */ /* 0x000fd600000e0000 */
[----:B------:R-:W-:Y:S05]  /*0810*/  @!P0 BRA `(.L_x_6) ;  /* 0x0000000000308947 */ /* 0x000fea0003800000 */
[----:B------:R-:W-:Y:S01]  /*0820*/  R2UR UR4, R14 ;  /* 0x000000000e0472ca */ /* 0x000fe200000e0000 */
[----:B------:R-:W-:Y:S01]  /*0830*/  ULDC UR6, c[0x0][0x634] ;  /* 0x00018d0000067ab9 */ /* 0x000fe20000000800 */
[----:B------:R-:W-:-:S11]  /*0840*/  R2UR UR12, R15 ;  /* 0x000000000f0c72ca */ /* 0x000fd600000e0000 */
[----:B------:R-:W-:-:S04]  /*0850*/  UIADD3 UR6, UP0, UR4, UR6, URZ ;  /* 0x0000000604067290 */ /* 0x000fc8000ff1e03f */
[----:B------:R-:W-:-:S04]  /*0860*/  UIADD3.X UR12, URZ, UR12, URZ, UP0, !UPT ;  /* 0x0000000c3f0c7290 */ /* 0x000fc800087fe43f */
[----:B------:R-:W-:-:S04]  /*0870*/  UIMAD.WIDE.U32 UR4, UR12, UR14, URZ ;  /* 0x0000000e0c0472a5 */ /* 0x000fc8000f8e003f */
[----:B------:R-:W-:Y:S02]  /*0880*/  UIMAD.WIDE.U32 UR8, UP0, UR6, UR15, UR4 ;  /* 0x0000000f060872a5 */ /* 0x000fe4000f800004 */
[----:B------:R-:W-:Y:S02]  /*0890*/  UIMAD.WIDE.U32 UR4, UR6, UR14, URZ ;  /* 0x0000000e060472a5 */ /* 0x000fe4000f8e003f */
[----:B------:R-:W-:Y:S02]  /*08a0*/  UIADD3.X UR11, URZ, URZ, URZ, UP0, !UPT ;  /* 0x0000003f3f0b7290 */ /* 0x000fe400087fe43f */
[----:B------:R-:W-:Y:S01]  /*08b0*/  UIADD3 URZ, UP0, UR5, UR8, URZ ;  /* 0x00000008053f7290 */ /* 0x000fe2000ff1e03f */
[----:B------:R-:W-:-:S03]  /*08c0*/  UMOV UR10, UR9 ;  /* 0x00000009000a7c82 */ /* 0x000fc60008000000 */
[----:B------:R-:W-:-:S12]  /*08d0*/  UIMAD.WIDE.U32.X UR4, UR12, UR15, UR10, UP0 ;  /* 0x0000000f0c0472a5 */ /* 0x000fd800080e040a */
.L_x_6:
[----:B------:R-:W-:Y:S01]  /*08e0*/  USHF.R.U64 UR14, UR4, UR13, UR5 ;  /* 0x0000000d040e7299 */ /* 0x000fe20008001205 */
[----:B------:R-:W1:Y:S01]  /*08f0*/  LDC R8, c[0x0][0x618] ;  /* 0x00018600ff087b82 */ /* 0x000e620000000800 */
[----:B------:R-:W-:Y:S01]  /*0900*/  USHF.R.U32.HI UR4, URZ, UR13, UR5 ;  /* 0x0000000d3f047299 */ /* 0x000fe20008011605 */
[----:B------:R-:W-:Y:S01]  /*0910*/  I2FP.F32.U32 R0, R2 ;  /* 0x0000000200007245 */ /* 0x000fe20000201000 */
[----:B------:R-:W-:Y:S01]  /*0920*/  IMAD.MOV.U32 R4, RZ, RZ, R14 ;  /* 0x000000ffff047224 */ /* 0x000fe200078e000e */
[----:B------:R-:W-:Y:S01]  /*0930*/  ULDC UR5, c[0x0][0x150] ;  /* 0x0000540000057ab9 */ /* 0x000fe20000000800 */
[----:B------:R-:W-:Y:S01]  /*0940*/  IADD3 R7, P0, RZ, -UR14, RZ ;  /* 0x8000000eff077c10 */ /* 0x000fe2000ff1e0ff */
[----:B------:R-:W-:Y:S02]  /*0950*/  IMAD.MOV.U32 R5, RZ, RZ, R15 ;  /* 0x000000ffff057224 */ /* 0x000fe400078e000f */
[----:B------:R-:W-:Y:S01]  /*0960*/  FMUL R0, R0, UR5 ;  /* 0x0000000500007c20 */ /* 0x000fe20008400000 */
[----:B------:R-:W2:Y:S01]  /*0970*/  LDC.64 R20, c[0x0][0x640] ;  /* 0x00019000ff147b82 */ /* 0x000ea20000000a00 */
[----:B------:R-:W-:Y:S01]  /*0980*/  IMAD.X R9, RZ, RZ, ~UR4, P0 ;  /* 0x80000004ff097e24 */ /* 0x000fe200080e06ff */
[----:B------:R-:W-:Y:S01]  /*0990*/  ULDC UR4, c[0x0][0x154] ;  /* 0x0000550000047ab9 */ /* 0x000fe20000000800 */
[----:B0-----:R-:W-:-:S02]  /*09a0*/  IMAD.WIDE.U32 R4, R7, R12, R4 ;  /* 0x0000000c07047225 */ /* 0x001fc400078e0004 */
[----:B------:R-:W0:Y:S02]  /*09b0*/  F2I.U32.TRUNC.NTZ R0, R0 ;  /* 0x0000000000007305 */ /* 0x000e24000020f000 */
[----:B------:R-:W-:Y:S01]  /*09c0*/  IMAD R6, R9, R12, RZ ;  /* 0x0000000c09067224 */ /* 0x000fe200078e02ff */
[----:B------:R-:W3:Y:S03]  /*09d0*/  LDC R3, c[0x0][0x144] ;  /* 0x00005100ff037b82 */ /* 0x000ee60000000800 */
[----:B------:R-:W-:-:S04]  /*09e0*/  IMAD R7, R7, R13, R6 ;  /* 0x0000000d07077224 */ /* 0x000fc800078e0206 */
[----:B------:R-:W-:Y:S01]  /*09f0*/  IMAD.IADD R5, R5, 0x1, R7 ;  /* 0x0000000105057824 */ /* 0x000fe200078e0207 */
[----:B------:R-:W4:Y:S01]  /*0a00*/  LDC R14, c[0x0][0x608] ;  /* 0x00018200ff0e7b82 */ /* 0x000f220000000800 */
[----:B------:R-:W-:Y:S02]  /*0a10*/  IMAD.MOV.U32 R7, RZ, RZ, -0x1 ;  /* 0xffffffffff077424 */ /* 0x000fe400078e00ff */
[----:B0-----:R-:W-:Y:S01]  /*0a20*/  IMAD.MOV R6, RZ, RZ, -R0 ;  /* 0x000000ffff067224 */ /* 0x001fe200078e0a00 */
[----:B-1----:R-:W-:Y:S02]  /*0a30*/  SHF.R.U64 R12, R4, R8, R5 ;  /* 0x00000008040c7219 */ /* 0x002fe40000001205 */
[----:B------:R-:W-:Y:S02]  /*0a40*/  I2FP.F32.U32 R4, R10 ;  /* 0x0000000a00047245 */ /* 0x000fe40000201000 */
[----:B------:R-:W0:Y:S01]  /*0a50*/  LDC R18, c[0x0][0x658] ;  /* 0x00019600ff127b82 */ /* 0x000e220000000800 */
[----:B--2---:R-:W-:-:S02]  /*0a60*/  ISETP.NE.U32.AND P0, PT, R20, RZ, PT ;  /* 0x000000ff1400720c */ /* 0x004fc40003f05070 */
[----:B------:R-:W-:Y:S01]  /*0a70*/  FMUL R4, R4, UR4 ;  /* 0x0000000404047c20 */ /* 0x000fe20008400000 */
[----:B------:R-:W-:Y:S02]  /*0a80*/  SHF.R.U32.HI R5, RZ, R8, R5 ;  /* 0x00000008ff057219 */ /* 0x000fe40000011605 */
[----:B------:R-:W-:Y:S01]  /*0a90*/  ISETP.NE.AND.EX P0, PT, R21, RZ, PT, P0 ;  /* 0x000000ff1500720c */ /* 0x000fe20003f05300 */
[----:B------:R1:W2:Y:S01]  /*0aa0*/  F2I.U32.TRUNC.NTZ R11, R4 ;  /* 0x00000004000b7305 */ /* 0x0002a2000020f000 */
[----:B------:R-:W1:Y:S01]  /*0ab0*/  LDC R13, c[0x0][0x148] ;  /* 0x00005200ff0d7b82 */ /* 0x000e620000000800 */
[----:B---3--:R-:W-:-:S07]  /*0ac0*/  IMAD R0, R3, R6, R2 ;  /* 0x0000000603007224 */ /* 0x008fce00078e0202 */
[----:B------:R-:W3:Y:S01]  /*0ad0*/  LDC R16, c[0x0][0x600] ;  /* 0x00018000ff107b82 */ /* 0x000ee20000000800 */
[-CC-:B----4-:R-:W-:Y:S02]  /*0ae0*/  SHF.R.U64 R24, R12, R14.reuse, R5.reuse ;  /* 0x0000000e0c187219 */ /* 0x190fe40000001205 */
[----:B------:R-:W-:Y:S01]  /*0af0*/  SHF.R.U32.HI R3, RZ, R14, R5 ;  /* 0x0000000eff037219 */ /* 0x000fe20000011605 */
[----:B------:R-:W-:-:S04]  /*0b00*/  IMAD.MOV.U32 R5, RZ, RZ, 0x1 ;  /* 0x00000001ff057424 */ /* 0x000fc800078e00ff */
[----:B------:R-:W4:Y:S01]  /*0b10*/  LDC R17, c[0x0][0x648] ;  /* 0x00019200ff117b82 */ /* 0x000f220000000800 */
[-C--:B0-----:R-:W-:Y:S02]  /*0b20*/  SHF.L.U32 R2, R7, R18.reuse, RZ ;  /* 0x0000001207027219 */ /* 0x081fe400000006ff */
[--C-:B------:R-:W-:Y:S02]  /*0b30*/  SHF.R.U64 R14, R24, R18, R3.reuse ;  /* 0x00000012180e7219 */ /* 0x100fe40000001203 */
[----:B------:R-:W-:Y:S02]  /*0b40*/  LOP3.LUT R9, RZ, R2, RZ, 0x33, !PT ;  /* 0x00000002ff097212 */ /* 0x000fe400078e33ff */
[-C--:B------:R-:W-:Y:S01]  /*0b50*/  SHF.R.U32.HI R3, RZ, R18.reuse, R3 ;  /* 0x00000012ff037219 */ /* 0x080fe20000011603 */
[----:B------:R-:W0:Y:S01]  /*0b60*/  LDC R19, c[0x0][0x638] ;  /* 0x00018e00ff137b82 */ /* 0x000e220000000800 */
[----:B------:R-:W-:Y:S01]  /*0b70*/  SHF.L.U32 R8, R5, R18, RZ ;  /* 0x0000001205087219 */ /* 0x000fe200000006ff */
[----:B------:R-:W-:-:S06]  /*0b80*/  IMAD.MOV.U32 R2, RZ, RZ, R14 ;  /* 0x000000ffff027224 */ /* 0x000fcc00078e000e */
[----:B------:R-:W0:Y:S01]  /*0b90*/  LDC R22, c[0x0][0x610] ;  /* 0x00018400ff167b82 */ /* 0x000e220000000800 */
[----:B-12---:R-:W-:Y:S05]  /*0ba0*/  @!P0 BRA `(.L_x_7) ;  /* 0x0000000000288947 */ /* 0x006fea0003800000 */
[----:B------:R-:W1:Y:S02]  /*0bb0*/  LDC R7, c[0x0][0x64c] ;  /* 0x00019300ff077b82 */ /* 0x000e640000000800 */
[----:B-1----:R-:W-:-:S05]  /*0bc0*/  IADD3 R7, P0, R14, R7, RZ ;  /* 0x000000070e077210 */ /* 0x002fca0007f1e0ff */
[----:B------:R-:W-:-:S04]  /*0bd0*/  IMAD.X R15, RZ, RZ, R3, P0 ;  /* 0x000000ffff0f7224 */ /* 0x000fc800000e0603 */
[----:B------:R-:W-:-:S04]  /*0be0*/  IMAD.WIDE.U32 R2, R15, R20, RZ ;  /* 0x000000140f027225 */ /* 0x000fc800078e00ff */
[----:B------:R-:W-:-:S04]  /*0bf0*/  IMAD.WIDE.U32 R4, P0, R7, R21, R2 ;  /* 0x0000001507047225 */ /* 0x000fc80007800002 */
[----:B------:R-:W-:-:S04]  /*0c00*/  IMAD.WIDE.U32 R2, R7, R20, RZ ;  /* 0x0000001407027225 */ /* 0x000fc800078e00ff */
[----:B------:R-:W-:Y:S01]  /*0c10*/  IMAD.X R7, RZ, RZ, RZ, P0 ;  /* 0x000000ffff077224 */ /* 0x000fe200000e06ff */
[----:B------:R-:W-:Y:S01]  /*0c20*/  IADD3 RZ, P0, R3, R4, RZ ;  /* 0x0000000403ff7210 */ /* 0x000fe20007f1e0ff */
[----:B------:R-:W-:-:S04]  /*0c30*/  IMAD.MOV.U32 R6, RZ, RZ, R5 ;  /* 0x000000ffff067224 */ /* 0x000fc800078e0005 */
[----:B------:R-:W-:-:S08]  /*0c40*/  IMAD.WIDE.U32.X R2, R15, R21, R6, P0 ;  /* 0x000000150f027225 */ /* 0x000fd000000e0406 */
.L_x_7:
[----:B----4-:R-:W-:Y:S01]  /*0c50*/  SHF.R.U64 R2, R2, R17, R3 ;  /* 0x0000001102027219 */ /* 0x010fe20000001203 */
[----:B---3--:R-:W-:Y:S01]  /*0c60*/  VIADD R3, R16, 0xffffffff ;  /* 0xffffffff10037836 */ /* 0x008fe20000000000 */
[----:B------:R-:W-:Y:S01]  /*0c70*/  LOP3.LUT R9, R24, R9, RZ, 0xc0, !PT ;  /* 0x0000000918097212 */ /* 0x000fe200078ec0ff */
[----:B------:R-:W-:Y:S02]  /*0c80*/  IMAD.MOV R11, RZ, RZ, -R11 ;  /* 0x000000ffff0b7224 */ /* 0x000fe400078e0a0b */
[----:B------:R-:W-:Y:S01]  /*0c90*/  IMAD.MOV R4, RZ, RZ, -R2 ;  /* 0x000000ffff047224 */ /* 0x000fe200078e0a02 */
[----:B------:R-:W-:Y:S01]  /*0ca0*/  LOP3.LUT R12, R12, R3, RZ, 0xc0, !PT ;  /* 0x000000030c0c7212 */ /* 0x000fe200078ec0ff */
[----:B------:R-:W-:Y:S02]  /*0cb0*/  @P4 IMAD R0, R13, R11, R10 ;  /* 0x0000000b0d004224 */ /* 0x000fe400078e020a */
[----:B------:R-:W-:Y:S02]  /*0cc0*/  IMAD R9, R8, R2, R9 ;  /* 0x0000000208097224 */ /* 0x000fe400078e0209 */
[----:B0-----:R-:W-:-:S02]  /*0cd0*/  IMAD R3, R4, R19, R14 ;  /* 0x0000001304037224 */ /* 0x001fc400078e020e */
[----:B------:R-:W-:Y:S02]  /*0ce0*/  IMAD R2, R9, R22, R0 ;  /* 0x0000001609027224 */ /* 0x000fe400078e0200 */
[----:B------:R-:W-:Y:S02]  /*0cf0*/  IMAD R3, R3, R16, R12 ;  /* 0x0000001003037224 */ /* 0x000fe400078e020c */
[----:B------:R-:W-:-:S03]  /*0d00*/  IMAD.MOV.U32 R0, RZ, RZ, 0x1 ;  /* 0x00000001ff007424 */ /* 0x000fc600078e00ff */
[----:B------:R-:W-:Y:S02]  /*0d10*/  SEL R4, R3, R2, !P4 ;  /* 0x0000000203047207 */ /* 0x000fe40006000000 */
[----:B------:R-:W-:-:S03]  /*0d20*/  SEL R2, R2, R3, !P4 ;  /* 0x0000000302027207 */ /* 0x000fc60006000000 */
[----:B------:R0:W-:Y:S04]  /*0d30*/  STL [R1+0x17c], R4 ;  /* 0x00017c0401007387 */ /* 0x0001e80000100800 */
[----:B------:R0:W-:Y:S02]  /*0d40*/  STL [R1+0x180], R2 ;  /* 0x0001800201007387 */ /* 0x0001e40000100800 */
.L_x_5:
[----:B------:R-:W-:-:S08]  /*0d50*/  NOP ;  /* 0x0000000000007918 */ /* 0x000fd00000000000 */
[----:B------:R-:W1:Y:S02]  /*0d60*/  USETMAXREG.TRY_ALLOC.CTAPOOL UP0, 0xe8 ;  /* 0x000000e8000079c8 */ /* 0x000e640008000600 */
[----:B-1----:R-:W-:-:S13]  /*0d70*/  PLOP3.LUT P0, PT, PT, PT, UP0, 0x80, 0x0 ;  /* 0x000000000000781c */ /* 0x002fda0003f0f008 */
[----:B------:R-:W-:Y:S05]  /*0d80*/  @!P0 BRA `(.L_x_5) ;  /* 0xfffffffc00f08947 */ /* 0x000fea000383ffff */
[----:B------:R-:W-:Y:S01]  /*0d90*/  ULDC.64 UR4, c[0x0][0x598] ;  /* 0x0001660000047ab9 */ /* 0x000fe20000000a00 */
[----:B------:R-:W-:Y:S01]  /*0da0*/  ULDC.64 UR40, c[0x0][0x208] ;  /* 0x0000820000287ab9 */ /* 0x000fe20000000a00 */
[----:B------:R-:W-:-:S04]  /*0db0*/  ISETP.NE.U32.AND P0, PT, RZ, UR4, PT ;  /* 0x00000004ff007c0c */ /* 0x000fc8000bf05070 */
[----:B------:R-:W-:-:S13]  /*0dc0*/  ISETP.NE.AND.EX P0, PT, RZ, UR5, PT, P0 ;  /* 0x00000005ff007c0c */ /* 0x000fda000bf05300 */
[----:B------:R-:W-:Y:S05]  /*0dd0*/  @!P0 BRA `(.L_x_8) ;  /* 0x0000000000208947 */ /* 0x000fea0003800000 */
[----:B0-----:R-:W0:Y:S02]  /*0de0*/  LDC.64 R2, c[0x0][0x598] ;  /* 0x00016600ff027b82 */ /* 0x001e240000000a00 */
[----:B0-----:R-:W2:Y:S02]  /*0df0*/  LDG.E.64 R2, desc[UR40][R2.64] ;  /* 0x0000002802027981 */ /* 0x001ea4000c1e1b00 */
[----:B--2---:R-:W-:-:S04]  /*0e00*/  ISETP.NE.U32.AND P0, PT, R2, RZ, PT ;  /* 0x000000ff0200720c */ /* 0x004fc80003f05070 */
[----:B------:R-:W-:-:S13]  /*0e10*/  ISETP.NE.AND.EX P0, PT, R3, RZ, PT, P0 ;  /* 0x000000ff0300720c */ /* 0x000fda0003f05300 */
[----:B------:R-:W-:Y:S05]  /*0e20*/  @!P0 BRA `(.L_x_8) ;  /* 0x00000000000c8947 */ /* 0x000fea0003800000 */
[----:B------:R-:W2:Y:S02]  /*0e30*/  LD.E R2, desc[UR40][R2.64] ;  /* 0x0000002802027980 */ /* 0x000ea4000c101900 */
[----:B--2---:R-:W-:Y:S01]  /*0e40*/  R2UR UR13, R2 ;  /* 0x00000000020d72ca */ /* 0x004fe200000e0000 */
[----:B------:R-:W-:-:S14]  /*0e50*/  BRA `(.L_x_9) ;  /* 0x0000000000247947 */ /* 0x000fdc0003800000 */
.L_x_8:
[----:B------:R-:W-:Y:S02]  /*0e60*/  ULDC.64 UR4, c[0x0][0x588] ;  /* 0x0001620000047ab9 */ /* 0x000fe40000000a00 */
[----:B------:R-:W-:-:S04]  /*0e70*/  ISETP.NE.U32.AND P0, PT, RZ, UR4, PT ;  /* 0x00000004ff007c0c */ /* 0x000fc8000bf05070 */
[----:B------:R-:W-:-:S13]  /*0e80*/  ISETP.NE.AND.EX P0, PT, RZ, UR5, PT, P0 ;  /* 0x00000005ff007c0c */ /* 0x000fda000bf05300 */
[----:B------:R-:W-:Y:S05]  /*0e90*/  @!P0 BRA `(.L_x_10) ;  /* 0x0000000000108947 */ /* 0x000fea0003800000 */
[----:B0-----:R-:W0:Y:S02]  /*0ea0*/  LDC.64 R2, c[0x0][0x588] ;  /* 0x00016200ff027b82 */ /* 0x001e240000000a00 */
[----:B0-----:R-:W2:Y:S02]  /*0eb0*/  LDG.E R2, desc[UR40][R2.64] ;  /* 0x0000002802027981 */ /* 0x001ea4000c1e1900 */
[----:B--2---:R-:W-:Y:S01]  /*0ec0*/  R2UR UR13, R2 ;  /* 0x00000000020d72ca */ /* 0x004fe200000e0000 */
[----:B------:R-:W-:-:S14]  /*0ed0*/  BRA `(.L_x_9) ;  /* 0x0000000000047947 */ /* 0x000fdc0003800000 */
.L_x_10:
[----:B------:R-:W-:-:S05]  /*0ee0*/  ULDC UR13, c[0x0][0x580] ;  /* 0x00016000000d7ab9 */ /* 0x000fca0000000800 */
.L_x_9:
[----:B------:R-:W-:Y:S02]  /*0ef0*/  ULDC.64 UR4, c[0x0][0x5a0] ;  /* 0x0001680000047ab9 */ /* 0x000fe40000000a00 */
        /* <DEDUP_REMOVED lines=11> */
.L_x_11:
        /* <DEDUP_REMOVED lines=8> */
.L_x_13:
[----:B------:R-:W-:-:S05]  /*1030*/  ULDC UR8, c[0x0][0x584] ;  /* 0x0001610000087ab9 */ /* 0x000fca0000000800 */
.L_x_12:
[----:B------:R-:W-:-:S13]  /*1040*/  LOP3.LUT P0, RZ, R0, 0xff, RZ, 0xc0, !PT ;  /* 0x000000ff00ff7812 */ /* 0x000fda000780c0ff */
[----:B------:R-:W-:Y:S05]  /*1050*/  @!P0 EXIT ;  /* 0x000000000000894d */ /* 0x000fea0003800000 */
[----:B------:R-:W-:Y:S01]  /*1060*/  ULDC UR4, c[0x0][0x28c] ;  /* 0x0000a30000047ab9 */ /* 0x000fe20000000800 */
[----:B------:R-:W-:Y:S02]  /*1070*/  ULOP3.LUT UR9, UR7, 0x1, URZ, 0xfc, !UPT ;  /* 0x0000000107097892 */ /* 0x000fe4000f8efc3f */
[----:B------:R-:W-:-:S04]  /*1080*/  UIADD3 UR4, UR4, 0x3f, URZ ;  /* 0x0000003f04047890 */ /* 0x000fc8000fffe03f */
[----:B------:R-:W-:-:S04]  /*1090*/  USHF.R.S32.HI UR5, URZ, 0x1f, UR4 ;  /* 0x0000001f3f057899 */ /* 0x000fc80008011404 */
[----:B------:R-:W-:-:S03]  /*10a0*/  ULEA.HI UR5, UR5, UR4, URZ, 0x6 ;  /* 0x0000000405057291 */ /* 0x000fc6000f8f303f */
[----:B------:R-:W-:Y:S01]  /*10b0*/  UMOV UR4, URZ ;  /* 0x0000003f00047c82 */ /* 0x000fe20008000000 */
[----:B------:R-:W-:-:S03]  /*10c0*/  USHF.R.S32.HI UR10, URZ, 0x6, UR5 ;  /* 0x000000063f0a7899 */ /* 0x000fc60008011405 */
[----:B------:R-:W-:-:S09]  /*10d0*/  UMOV UR5, URZ ;  /* 0x0000003f00057c82 */ /* 0x000fd20008000000 */
.L_x_358:
[----:B------:R-:W-:Y:S01]  /*10e0*/  STL [R1+0x170], RZ ;  /* 0x000170ff01007387 */ /* 0x000fe20000100800 */
[----:B-1----:R-:W1:Y:S01]  /*10f0*/  S2UR UR18, SR_CgaCtaId ;  /* 0x00000000001279c3 */ /* 0x002e620000008800 */
[----:B------:R-:W-:Y:S01]  /*1100*/  UMOV UR17, 0x400 ;  /* 0x0000040000117882 */ /* 0x000fe20000000000 */
[----:B------:R-:W-:Y:S01]  /*1110*/  UMOV UR6, URZ ;  /* 0x0000003f00067c82 */ /* 0x000fe20008000000 */
[----:B------:R-:W-:Y:S01]  /*1120*/  STL [R1+0x16c], RZ ;  /* 0x00016cff01007387 */ /* 0x000fe20000100800 */
[----:B------:R-:W-:Y:S01]  /*1130*/  UMOV UR20, URZ ;  /* 0x0000003f00147c82 */ /* 0x000fe20008000000 */
[----:B------:R-:W-:Y:S01]  /*1140*/  UMOV UR16, URZ ;  /* 0x0000003f00107c82 */ /* 0x000fe20008000000 */
[----:B------:R-:W-:Y:S01]  /*1150*/  UMOV UR38, UR5 ;  /* 0x0000000500267c82 */ /* 0x000fe20008000000 */
[----:B------:R-:W-:Y:S01]  /*1160*/  STL [R1+0x168], RZ ;  /* 0x000168ff01007387 */ /* 0x000fe20000100800 */
[----:B0-----:R-:W0:Y:S01]  /*1170*/  LDC R2, c[0x0][0x28c] ;  /* 0x0000a300ff027b82 */ /* 0x001e220000000800 */
[----:B------:R-:W-:-:S02]  /*1180*/  CS2R R4, SRZ ;  /* 0x0000000000047805 */ /* 0x000fc4000001ff00 */
[----:B------:R-:W-:Y:S01]  /*1190*/  CS2R R6, SRZ ;  /* 0x0000000000067805 */ /* 0x000fe2000001ff00 */
[----:B------:R-:W-:Y:S01]  /*11a0*/  STL [R1+0x164], RZ ;  /* 0x000164ff01007387 */ /* 0x000fe20000100800 */
[----:B------:R-:W-:Y:S02]  /*11b0*/  CS2R R8, SRZ ;  /* 0x0000000000087805 */ /* 0x000fe4000001ff00 */
[----:B------:R-:W-:Y:S02]  /*11c0*/  CS2R R10, SRZ ;  /* 0x00000000000a7805 */ /* 0x000fe4000001ff00 */
[----:B------:R-:W-:Y:S01]  /*11d0*/  CS2R R12, SRZ ;  /* 0x00000000000c7805 */ /* 0x000fe2000001ff00 */
[----:B------:R-:W-:Y:S01]  /*11e0*/  STL [R1+0x160], RZ ;  /* 0x000160ff01007387 */ /* 0x000fe20000100800 */
[----:B------:R-:W-:Y:S02]  /*11f0*/  CS2R R14, SRZ ;  /* 0x00000000000e7805 */ /* 0x000fe4000001ff00 */
[----:B------:R-:W-:-:S02]  /*1200*/  CS2R R16, SRZ ;  /* 0x0000000000107805 */ /* 0x000fc4000001ff00 */
[----:B------:R-:W-:Y:S01]  /*1210*/  CS2R R18, SRZ ;  /* 0x0000000000127805 */ /* 0x000fe2000001ff00 */
[----:B------:R-:W-:Y:S01]  /*1220*/  STL [R1+0x15c], RZ ;  /* 0x00015cff01007387 */ /* 0x000fe20000100800 */
[----:B------:R-:W-:Y:S02]  /*1230*/  CS2R R20, SRZ ;  /* 0x0000000000147805 */ /* 0x000fe4000001ff00 */
[----:B------:R-:W-:Y:S02]  /*1240*/  CS2R R22, SRZ ;  /* 0x0000000000167805 */ /* 0x000fe4000001ff00 */
[----:B------:R-:W-:Y:S01]  /*1250*/  CS2R R184, SRZ ;  /* 0x0000000000b87805 */ /* 0x000fe2000001ff00 */
[----:B------:R-:W2:Y:S01]  /*1260*/  S2R R0, SR_TID.X ;  /* 0x0000000000007919 */ /* 0x000ea20000002100 */
[----:B------:R-:W-:Y:S02]  /*1270*/  CS2R R186, SRZ ;  /* 0x0000000000ba7805 */ /* 0x000fe4000001ff00 */
[----:B------:R-:W-:-:S02]  /*1280*/  CS2R R188, SRZ ;  /* 0x0000000000bc7805 */ /* 0x000fc4000001ff00 */
[----:B------:R-:W-:Y:S01]  /*1290*/  CS2R R190, SRZ ;  /* 0x0000000000be7805 */ /* 0x000fe2000001ff00 */
[----:B------:R-:W-:Y:S01]  /*12a0*/  STL [R1+0x158], RZ ;  /* 0x000158ff01007387 */ /* 0x000fe20000100800 */
[----:B------:R-:W-:Y:S02]  /*12b0*/  CS2R R192, SRZ ;  /* 0x0000000000c07805 */ /* 0x000fe4000001ff00 */
[----:B------:R-:W-:Y:S02]  /*12c0*/  CS2R R194, SRZ ;  /* 0x0000000000c27805 */ /* 0x000fe4000001ff00 */
[----:B------:R-:W-:Y:S01]  /*12d0*/  CS2R R196, SRZ ;  /* 0x0000000000c47805 */ /* 0x000fe2000001ff00 */
[----:B------:R-:W-:Y:S01]  /*12e0*/  STL [R1+0x154], RZ ;  /* 0x000154ff01007387 */ /* 0x000fe20000100800 */
[----:B0-----:R-:W-:Y:S02]  /*12f0*/  ISETP.GE.AND P0, PT, R2, 0x1, PT ;  /* 0x000000010200780c */ /* 0x001fe40003f06270 */
        /* <DEDUP_REMOVED lines=20> */
[----:B------:R-:W-:Y:S01]  /*1440*/  CS2R R226, SRZ ;  /* 0x0000000000e27805 */ /* 0x000fe2000001ff00 */
[----:B------:R-:W-:Y:S01]  /*1450*/  IMAD.U32 R228, RZ, RZ, UR4 ;  /* 0x00000004ffe47e24 */ /* 0x000fe2000f8e00ff */
[----:B------:R-:W-:Y:S01]  /*1460*/  STL [R1+0x13c], RZ ;  /* 0x00013cff01007387 */ /* 0x000fe20000100800 */
[----:B--2---:R-:W-:Y:S02]  /*1470*/  LOP3.LUT R0, R0, 0x80, RZ, 0xc0, !PT ;  /* 0x0000008000007812 */ /* 0x004fe400078ec0ff */
[----:B------:R-:W-:Y:S02]  /*1480*/  CS2R R168, SRZ ;  /* 0x0000000000a87805 */ /* 0x000fe4000001ff00 */
[----:B------:R-:W-:Y:S01]  /*1490*/  CS2R R170, SRZ ;  /* 0x0000000000aa7805 */ /* 0x000fe2000001ff00 */
[----:B------:R-:W-:Y:S01]  /*14a0*/  STL [R1+0x138], RZ ;  /* 0x000138ff01007387 */ /* 0x000fe20000100800 */
[----:B------:R-:W-:-:S02]  /*14b0*/  SHF.R.U32.HI R0, RZ, 0x7, R0 ;  /* 0x00000007ff007819 */ /* 0x000fc40000011600 */
[----:B------:R-:W-:Y:S02]  /*14c0*/  CS2R R172, SRZ ;  /* 0x0000000000ac7805 */ /* 0x000fe4000001ff00 */
[----:B------:R-:W-:Y:S01]  /*14d0*/  CS2R R174, SRZ ;  /* 0x0000000000ae7805 */ /* 0x000fe2000001ff00 */
[----:B------:R-:W-:Y:S01]  /*14e0*/  STL [R1+0x134], RZ ;  /* 0x000134ff01007387 */ /* 0x000fe20000100800 */
[----:B------:R-:W-:Y:S02]  /*14f0*/  CS2R R176, SRZ ;  /* 0x0000000000b07805 */ /* 0x000fe4000001ff00 */
[----:B------:R-:W-:Y:S02]  /*1500*/  CS2R R178, SRZ ;  /* 0x0000000000b27805 */ /* 0x000fe4000001ff00 */
[----:B------:R-:W-:Y:S01]  /*1510*/  CS2R R180, SRZ ;  /* 0x0000000000b47805 */ /* 0x000fe2000001ff00 */
[----:B------:R-:W-:Y:S01]  /*1520*/  STL [R1+0x130], RZ ;  /* 0x000130ff01007387 */ /* 0x000fe20000100800 */
[----:B------:R-:W-:-:S02]  /*1530*/  CS2R R182, SRZ ;  /* 0x0000000000b67805 */ /* 0x000fc4000001ff00 */
        /* <DEDUP_REMOVED lines=95> */
[----:B---3--:R-:W-:-:S03]  /*1b30*/  CS2R R38, SRZ ;  /* 0x0000000000267805 */ /* 0x008fc6000001ff00 */
[----:B------:R-:W-:Y:S04]  /*1b40*/  STL [R1+0xcc], RZ ;  /* 0x0000ccff01007387 */ /* 0x000fe80000100800 */
[----:B------:R-:W-:Y:S04]  /*1b50*/  STL [R1+0xc8], RZ ;  /* 0x0000c8ff01007387 */ /* 0x000fe80000100800 */
[----:B------:R-:W-:Y:S04]  /*1b60*/  STL [R1+0xc4], RZ ;  /* 0x0000c4ff01007387 */ /* 0x000fe80000100800 */
[----:B------:R-:W-:Y:S04]  /*1b70*/  STL [R1+0xc0], RZ ;  /* 0x0000c0ff01007387 */ /* 0x000fe80000100800 */
[----:B------:R-:W-:Y:S04]  /*1b80*/  STL [R1+0xbc], RZ ;  /* 0x0000bcff01007387 */ /* 0x000fe80000100800 */
[----:B------:R-:W-:Y:S04]  /*1b90*/  STL [R1+0xb8], RZ ;  /* 0x0000b8ff01007387 */ /* 0x000fe80000100800 */
[----:B------:R-:W-:Y:S04]  /*1ba0*/  STL [R1+0xb4], RZ ;  /* 0x0000b4ff01007387 */ /* 0x000fe80000100800 */
[----:B------:R-:W0:Y:S04]  /*1bb0*/  SHFL.IDX PT, R0, R0, RZ, 0x1f ;  /* 0x00001fff00007589 */ /* 0x000e2800000e0000 */
[----:B------:R2:W-:Y:S04]  /*1bc0*/  STL [R1+0xb0], RZ ;  /* 0x0000b0ff01007387 */ /* 0x0005e80000100800 */
[----:B------:R2:W-:Y:S04]  /*1bd0*/  STL [R1+0xac], RZ ;  /* 0x0000acff01007387 */ /* 0x0005e80000100800 */
[----:B------:R2:W-:Y:S04]  /*1be0*/  STL [R1+0xa8], RZ ;  /* 0x0000a8ff01007387 */ /* 0x0005e80000100800 */
[----:B------:R2:W-:Y:S04]  /*1bf0*/  STL [R1+0xa4], RZ ;  /* 0x0000a4ff01007387 */ /* 0x0005e80000100800 */
[----:B------:R2:W-:Y:S04]  /*1c00*/  STL [R1+0xa0], RZ ;  /* 0x0000a0ff01007387 */ /* 0x0005e80000100800 */
[----:B------:R2:W-:Y:S01]  /*1c10*/  STL [R1+0x9c], RZ ;  /* 0x00009cff01007387 */ /* 0x0005e20000100800 */
[----:B0-----:R-:W-:Y:S01]  /*1c20*/  R2UR UR12, R0 ;  /* 0x00000000000c72ca */ /* 0x001fe200000e0000 */
[----:B------:R-:W-:-:S02]  /*1c30*/  IMAD.MOV.U32 R0, RZ, RZ, RZ ;  /* 0x000000ffff007224 */ /* 0x000fc400078e00ff */
[----:B------:R2:W-:Y:S04]  /*1c40*/  STL [R1+0x98], RZ ;  /* 0x000098ff01007387 */ /* 0x0005e80000100800 */
[----:B------:R2:W-:Y:S04]  /*1c50*/  STL [R1+0x94], RZ ;  /* 0x000094ff01007387 */ /* 0x0005e80000100800 */
[----:B------:R2:W-:Y:S02]  /*1c60*/  STL [R1+0x90], RZ ;  /* 0x000090ff01007387 */ /* 0x0005e40000100800 */
[----:B------:R-:W-:-:S02]  /*1c70*/  ULEA.HI UR11, UR12, UR12, URZ, 0x1 ;  /* 0x0000000c0c0b7291 */ /* 0x000fc4000f8f083f */
[----:B------:R2:W-:Y:S02]  /*1c80*/  STL [R1+0x8c], RZ ;  /* 0x00008cff01007387 */ /* 0x0005e40000100800 */
[----:B------:R-:W-:Y:S02]  /*1c90*/  ULOP3.LUT UR15, UR11, 0xffffe, URZ, 0xc0, !UPT ;  /* 0x000ffffe0b0f7892 */ /* 0x000fe4000f8ec03f */
[----:B------:R2:W-:Y:S01]  /*1ca0*/  STL [R1+0x88], RZ ;  /* 0x000088ff01007387 */ /* 0x0005e20000100800 */
[----:B-1----:R-:W-:Y:S02]  /*1cb0*/  ULEA UR11, UR18, UR17, 0x18 ;  /* 0x00000011120b7291 */ /* 0x002fe4000f8ec03f */
[----:B------:R-:W-:Y:S01]  /*1cc0*/  UIADD3 UR15, UR12, -UR15, URZ ;  /* 0x8000000f0c0f7290 */ /* 0x000fe2000fffe03f */
[----:B------:R2:W-:Y:S03]  /*1cd0*/  STL [R1+0x84], RZ ;  /* 0x000084ff01007387 */ /* 0x0005e60000100800 */
[----:B------:R-:W-:Y:S01]  /*1ce0*/  ULEA UR15, UR15, UR11, 0xc ;  /* 0x0000000b0f0f7291 */ /* 0x000fe2000f8e603f */
[----:B------:R2:W-:Y:S03]  /*1cf0*/  STL [R1+0x80], RZ ;  /* 0x000080ff01007387 */ /* 0x0005e60000100800 */
[----:B------:R-:W-:Y:S01]  /*1d00*/  UIADD3 UR15, UR15, 0x180, URZ ;  /* 0x000001800f0f7890 */ /* 0x000fe2000fffe03f */
[----:B------:R2:W-:Y:S03]  /*1d10*/  STL [R1+0x7c], RZ ;  /* 0x00007cff01007387 */ /* 0x0005e60000100800 */
[----:B------:R-:W-:Y:S01]  /*1d20*/  USHF.R.U32.HI UR12, URZ, 0x4, UR15 ;  /* 0x000000043f0c7899 */ /* 0x000fe2000801160f */
[----:B------:R2:W-:Y:S03]  /*1d30*/  STL [R1+0x78], RZ ;  /* 0x000078ff01007387 */ /* 0x0005e60000100800 */
[----:B------:R-:W-:Y:S01]  /*1d40*/  ULOP3.LUT UR12, UR12, 0x3fff, URZ, 0xc0, !UPT ;  /* 0x00003fff0c0c7892 */ /* 0x000fe2000f8ec03f */
[----:B------:R2:W-:Y:S04]  /*1d50*/  STL [R1+0x74], RZ ;  /* 0x000074ff01007387 */ /* 0x0005e80000100800 */
        /* <DEDUP_REMOVED lines=28> */
[----:B------:R2:W-:Y:S01]  /*1f20*/  STL [R1], RZ ;  /* 0x000000ff01007387 */ /* 0x0005e20000100800 */
[----:B----4-:R-:W-:Y:S05]  /*1f30*/  @!P0 BRA `(.L_x_14) ;  /* 0x0000001c00d08947 */ /* 0x010fea0003800000 */
[----:B------:R-:W-:-:S06]  /*1f40*/  UISETP.NE.AND UP0, UPT, UR9, 0x3, UPT ;  /* 0x000000030900788c */ /* 0x000fcc000bf05270 */
[----:B------:R-:W-:-:S13]  /*1f50*/  PLOP3.LUT P1, PT, PT, PT, UP0, 0x80, 0x0 ;  /* 0x000000000000781c */ /* 0x000fda0003f2f008 */
[----:B------:R-:W-:Y:S05]  /*1f60*/  @!P1 BRA `(.L_x_15) ;  /* 0x0000000000049947 */ /* 0x000fea0003800000 */
[----:B------:R-:W-:Y:S01]  /*1f70*/  BPT.TRAP 0x1 ;  /* 0x000000040000795c */ /* 0x000fe20000300000 */
.L_x_15:
[----:B------:R-:W-:Y:S01]  /*1f80*/  ULEA UR15, UR5, UR11, 0x3 ;  /* 0x0000000b050f7291 */ /* 0x000fe2000f8e183f */
[----:B------:R-:W-:-:S05]  /*1f90*/  IMAD.U32 R0, RZ, RZ, UR4 ;  /* 0x00000004ff007e24 */ /* 0x000fca000f8e00ff */
[----:B------:R-:W-:-:S04]  /*1fa0*/  SHF.L.U32 R0, R0, 0x1f, RZ ;  /* 0x0000001f00007819 */ /* 0x000fc800000006ff */
[----:B------:R0:W1:Y:S01]  /*1fb0*/  SYNCS.PHASECHK.TRANS64.TRYWAIT P0, [UR15], R0 ;  /* 0x00000000ff0075a7 */ /* 0x000062000800014f */
[----:B------:R-:W-:Y:S05]  /*1fc0*/  @!P1 BRA `(.L_x_16) ;  /* 0x0000000000049947 */ /* 0x000fea0003800000 */
[----:B------:R-:W-:Y:S01]  /*1fd0*/  BPT.TRAP 0x1 ;  /* 0x000000040000795c */ /* 0x000fe20000300000 */
.L_x_16:
[----:B------:R3:W-:Y:S01]  /*1fe0*/  STL [R1+0x170], RZ ;  /* 0x000170ff01007387 */ /* 0x0007e20000100800 */
[----:B------:R-:W-:Y:S01]  /*1ff0*/  UMOV UR6, 0x2 ;  /* 0x0000000200067882 */ /* 0x000fe20000000000 */
[----:B-1----:R-:W-:Y:S05]  /*2000*/  @P0 BRA `(.L_x_17) ;  /* 0x0000000000080947 */ /* 0x002fea0003800000 */
[----:B------:R-:W1:Y:S02]  /*2010*/  SYNCS.PHASECHK.TRANS64.TRYWAIT P0, [UR15], R0 ;  /* 0x00000000ff0075a7 */ /* 0x000e64000800014f */
[----:B-1----:R-:W-:Y:S05]  /*2020*/  @!P0 BRA `(.L_x_18) ;  /* 0x0000013800048947 */ /* 0x002fea0003800000 */
.L_x_17:
[----:B------:R-:W-:Y:S01]  /*2030*/  UIADD3 UR15, UR11, 0x20180, URZ ;  /* 0x000201800b0f7890 */ /* 0x000fe2000fffe03f */
[----:B------:R4:W-:Y:S01]  /*2040*/  STL [R1+0x16c], RZ ;  /* 0x00016cff01007387 */ /* 0x0009e20000100800 */
[----:B------:R-:W-:Y:S01]  /*2050*/  ULOP3.LUT UR16, UR12, 0x10000, URZ, 0xfc, !UPT ;  /* 0x000100000c107892 */ /* 0x000fe2000f8efc3f */
[----:B------:R-:W-:Y:S01]  /*2060*/  WARPGROUP.ARRIVE ;  /* 0x00000000000079c5 */ /* 0x000fe20000000000 */
[----:B------:R-:W-:Y:S01]  /*2070*/  USHF.R.U32.HI UR15, URZ, 0x4, UR15 ;  /* 0x000000043f0f7899 */ /* 0x000fe2000801160f */
[----:B------:R4:W-:Y:S01]  /*2080*/  STL [R1+0x168], RZ ;  /* 0x000168ff01007387 */ /* 0x0009e20000100800 */
[----:B------:R-:W-:Y:S01]  /*2090*/  UMOV UR17, 0x80000020 ;  /* 0x8000002000117882 */ /* 0x000fe20000000000 */
[----:B------:R-:W-:Y:S01]  /*20a0*/  UMOV UR19, 0x80000020 ;  /* 0x8000002000137882 */ /* 0x000fe20000000000 */
[----:B------:R-:W-:Y:S01]  /*20b0*/  ULOP3.LUT UR15, UR15, 0x3fff, URZ, 0xc0, !UPT ;  /* 0x00003fff0f0f7892 */ /* 0x000fe2000f8ec03f */
[----:B------:R4:W-:Y:S01]  /*20c0*/  STL [R1+0x164], RZ ;  /* 0x000164ff01007387 */ /* 0x0009e20000100800 */
[----:B------:R-:W-:Y:S01]  /*20d0*/  UMOV UR21, UR17 ;  /* 0x0000001100157c82 */ /* 0x000fe20008000000 */
[----:B------:R-:W-:Y:S01]  /*20e0*/  UMOV UR23, 0x80000020 ;  /* 0x8000002000177882 */ /* 0x000fe20000000000 */
[----:B------:R-:W-:Y:S01]  /*20f0*/  ULOP3.LUT UR36, UR15, 0x10000, URZ, 0xfc, !UPT ;  /* 0x000100000f247892 */ /* 0x000fe2000f8efc3f */
[----:B------:R4:W-:Y:S01]  /*2100*/  STL [R1+0x160], RZ ;  /* 0x000160ff01007387 */ /* 0x0009e20000100800 */
[----:B------:R-:W-:Y:S01]  /*2110*/  ULEA UR15, UR5, UR16, 0xa ;  /* 0x00000010050f7291 */ /* 0x000fe2000f8e503f */
[----:B01----:R-:W-:Y:S01]  /*2120*/  IMAD.MOV.U32 R0, RZ, RZ, RZ ;  /* 0x000000ffff007224 */ /* 0x003fe200078e00ff */
[----:B------:R-:W-:Y:S01]  /*2130*/  UIMAD UR36, UR5, 0x280, UR36 ;  /* 0x00000280052478a4 */ /* 0x000fe2000f8e0224 */
[----:B------:R4:W-:Y:S01]  /*2140*/  STL [R1+0x15c], RZ ;  /* 0x00015cff01007387 */ /* 0x0009e20000100800 */
[----:B------:R-:W-:Y:S01]  /*2150*/  UMOV UR25, UR17 ;  /* 0x0000001100197c82 */ /* 0x000fe20008000000 */
[----:B------:R-:W-:Y:S01]  /*2160*/  UMOV UR27, 0x80000020 ;  /* 0x80000020001b7882 */ /* 0x000fe20000000000 */
[----:B------:R-:W-:Y:S01]  /*2170*/  UIADD3 UR22, UR36, 0x80, URZ ;  /* 0x0000008024167890 */ /* 0x000fe2000fffe03f */
[----:B------:R4:W-:Y:S01]  /*2180*/  STL [R1+0x158], RZ ;  /* 0x000158ff01007387 */ /* 0x0009e20000100800 */
[----:B------:R-:W-:Y:S01]  /*2190*/  UMOV UR16, UR15 ;  /* 0x0000000f00107c82 */ /* 0x000fe20008000000 */
[----:B------:R-:W-:Y:S01]  /*21a0*/  UIADD3 UR26, UR36, 0x100, URZ ;  /* 0x00000100241a7890 */ /* 0x000fe2000fffe03f */
[----:B------:R-:W-:Y:S01]  /*21b0*/  CS2R R2, SRZ ;  /* 0x0000000000027805 */ /* 0x000fe2000001ff00 */
[----:B------:R4:W-:Y:S01]  /*21c0*/  STL [R1+0x154], RZ ;  /* 0x000154ff01007387 */ /* 0x0009e20000100800 */
[----:B------:R-:W-:Y:S01]  /*21d0*/  UMOV UR18, UR36 ;  /* 0x0000002400127c82 */ /* 0x000fe20008000000 */
[----:B------:R-:W-:Y:S01]  /*21e0*/  UIADD3 UR30, UR36, 0x180, URZ ;  /* 0x00000180241e7890 */ /* 0x000fe2000fffe03f */
[----:B------:R-:W-:Y:S01]  /*21f0*/  QGMMA.64x32x32.F32.E4M3.E4M3 R168, gdesc[UR16], RZ, !UPT ;  /* 0x0060000010a879f3 */ /* 0x000fe2000c7008ff */
[----:B------:R4:W-:Y:S01]  /*2200*/  STL [R1+0x150], RZ ;  /* 0x000150ff01007387 */ /* 0x0009e20000100800 */
[----:B------:R-:W-:Y:S01]  /*2210*/  UMOV UR20, UR16 ;  /* 0x0000001000147c82 */ /* 0x000fe20008000000 */
[----:B------:R-:W-:Y:S01]  /*2220*/  UIADD3 UR34, UR36, 0x200, URZ ;  /* 0x0000020024227890 */ /* 0x000fe2000fffe03f */
[----:B------:R-:W-:Y:S01]  /*2230*/  QGMMA.64x32x32.F32.E4M3.E4M3 R136, gdesc[UR20], RZ, !UPT ;  /* 0x00600000148879f3 */ /* 0x000fe2000c7008ff */
[----:B------:R4:W-:Y:S01]  /*2240*/  STL [R1+0x14c], RZ ;  /* 0x00014cff01007387 */ /* 0x0009e20000100800 */
[----:B------:R-:W-:Y:S01]  /*2250*/  UIADD3 UR20, UR15, 0x200, URZ ;  /* 0x000002000f147890 */ /* 0x000fe2000fffe03f */
[----:B------:R-:W-:Y:S01]  /*2260*/  CS2R R4, SRZ ;  /* 0x0000000000047805 */ /* 0x000fe2000001ff00 */
[----:B------:R-:W-:Y:S01]  /*2270*/  UMOV UR24, UR16 ;  /* 0x0000001000187c82 */ /* 0x000fe20008000000 */
[----:B------:R4:W-:Y:S01]  /*2280*/  STL [R1+0x148], RZ ;  /* 0x000148ff01007387 */ /* 0x0009e20000100800 */
[----:B------:R-:W-:Y:S01]  /*2290*/  UMOV UR28, UR16 ;  /* 0x00000010001c7c82 */ /* 0x000fe20008000000 */
[----:B------:R-:W-:Y:S01]  /*22a0*/  UMOV UR29, UR17 ;  /* 0x00000011001d7c82 */ /* 0x000fe20008000000 */
[----:B------:R-:W-:Y:S01]  /*22b0*/  UMOV UR31, 0x80000020 ;  /* 0x80000020001f7882 */ /* 0x000fe20000000000 */
[----:B------:R4:W-:Y:S01]  /*22c0*/  STL [R1+0x144], RZ ;  /* 0x000144ff01007387 */ /* 0x0009e20000100800 */
[----:B------:R-:W-:Y:S01]  /*22d0*/  QGMMA.64x32x32.F32.E4M3.E4M3 R104, gdesc[UR24], RZ, !UPT ;  /* 0x00600000186879f3 */ /* 0x000fe2000c7008ff */
[----:B------:R-:W-:Y:S01]  /*22e0*/  UMOV UR32, UR16 ;  /* 0x0000001000207c82 */ /* 0x000fe20008000000 */
[----:B------:R-:W-:Y:S01]  /*22f0*/  UMOV UR33, UR17 ;  /* 0x0000001100217c82 */ /* 0x000fe20008000000 */
[----:B------:R4:W-:Y:S01]  /*2300*/  STL [R1+0x140], RZ ;  /* 0x000140ff01007387 */ /* 0x0009e20000100800 */
[----:B------:R-:W-:Y:S01]  /*2310*/  UMOV UR35, 0x80000020 ;  /* 0x8000002000237882 */ /* 0x000fe20000000000 */
[----:B------:R-:W-:Y:S01]  /*2320*/  QGMMA.64x32x32.F32.E4M3.E4M3 R72, gdesc[UR28], RZ, !UPT ;  /* 0x006000001c4879f3 */ /* 0x000fe2000c7008ff */
[----:B------:R-:W-:Y:S01]  /*2330*/  UIADD3 UR16, UR15, 0x2, URZ ;  /* 0x000000020f107890 */ /* 0x000fe2000fffe03f */
[----:B------:R4:W-:Y:S01]  /*2340*/  STL [R1+0x13c], RZ ;  /* 0x00013cff01007387 */ /* 0x0009e20000100800 */
[----:B------:R-:W-:Y:S01]  /*2350*/  UMOV UR17, 0x80000020 ;  /* 0x8000002000117882 */ /* 0x000fe20000000000 */
[----:B------:R-:W-:Y:S01]  /*2360*/  QGMMA.64x32x32.F32.E4M3.E4M3 R40, gdesc[UR32], RZ, !UPT ;  /* 0x00600000202879f3 */ /* 0x000fe2000c7008ff */
[----:B------:R-:W-:Y:S01]  /*2370*/  UMOV UR32, UR20 ;  /* 0x0000001400207c82 */ /* 0x000fe20008000000 */
[----:B------:R4:W-:Y:S01]  /*2380*/  STL [R1+0x138], RZ ;  /* 0x000138ff01007387 */ /* 0x0009e20000100800 */
[----:B------:R-:W-:Y:S01]  /*2390*/  UMOV UR33, 0x80000020 ;  /* 0x8000002000217882 */ /* 0x000fe20000000000 */
[----:B------:R-:W-:Y:S01]  /*23a0*/  UMOV UR28, UR32 ;  /* 0x00000020001c7c82 */ /* 0x000fe20008000000 */
[----:B------:R-:W-:Y:S01]  /*23b0*/  UMOV UR29, UR33 ;  /* 0x00000021001d7c82 */ /* 0x000fe20008000000 */
[----:B------:R4:W-:Y:S01]  /*23c0*/  STL [R1+0x134], RZ ;  /* 0x000134ff01007387 */ /* 0x0009e20000100800 */
[----:B------:R-:W-:Y:S01]  /*23d0*/  QGMMA.64x32x32.F32.E4M3.E4M3 R24, gdesc[UR32], RZ, !UPT ;  /* 0x00600000201879f3 */ /* 0x000fe2000c7008ff */
        /* <DEDUP_REMOVED lines=12> */
[----:B------:R-:W-:Y:S01]  /*24a0*/  UIADD3 UR18, UR36, 0x2, URZ ;  /* 0x0000000224127890 */ /* 0x000fe2000fffe03f */
[----:B------:R-:W-:Y:S01]  /*24b0*/  CS2R R6, SRZ ;  /* 0x0000000000067805 */ /* 0x000fe2000001ff00 */
[----:B------:R4:W-:Y:S01]  /*24c0*/  STL [R1+0x124], RZ ;  /* 0x000124ff01007387 */ /* 0x0009e20000100800 */
[----:B------:R-:W-:Y:S01]  /*24d0*/  QGMMA.64x32x32.F32.E4M3.E4M3 R152, gdesc[UR32], RZ, !UPT ;  /* 0x00600000209879f3 */ /* 0x000fe2000c7008ff */
[----:B------:R-:W-:Y:S01]  /*24e0*/  UIADD3 UR22, UR36, 0x82, URZ ;  /* 0x0000008224167890 */ /* 0x000fe2000fffe03f */
[----:B------:R-:W-:Y:S01]  /*24f0*/  CS2R R8, SRZ ;  /* 0x0000000000087805 */ /* 0x000fe2000001ff00 */
[----:B------:R4:W-:Y:S01]  /*2500*/  STL [R1+0x120], RZ ;  /* 0x000120ff01007387 */ /* 0x0009e20000100800 */
[----:B------:R-:W-:Y:S01]  /*2510*/  UIADD3 UR30, UR36, 0x102, URZ ;  /* 0x00000102241e7890 */ /* 0x000fe2000fffe03f */
[----:B------:R-:W-:Y:S01]  /*2520*/  CS2R R10, SRZ ;  /* 0x00000000000a7805 */ /* 0x000fe2000001ff00 */
[----:B------:R-:W-:Y:S01]  /*2530*/  UIADD3 UR26, UR36, 0x182, URZ ;  /* 0x00000182241a7890 */ /* 0x000fe2000fffe03f */
[----:B------:R4:W-:Y:S01]  /*2540*/  STL [R1+0x11c], RZ ;  /* 0x00011cff01007387 */ /* 0x0009e20000100800 */
[----:B------:R-:W-:Y:S01]  /*2550*/  UIADD3 UR34, UR36, 0x202, URZ ;  /* 0x0000020224227890 */ /* 0x000fe2000fffe03f */
[----:B------:R-:W-:Y:S01]  /*2560*/  CS2R R12, SRZ ;  /* 0x00000000000c7805 */ /* 0x000fe2000001ff00 */
[----:B------:R-:W-:Y:S01]  /*2570*/  UMOV UR19, 0x80000020 ;  /* 0x8000002000137882 */ /* 0x000fe20000000000 */
[----:B------:R4:W-:Y:S01]  /*2580*/  STL [R1+0x118], RZ ;  /* 0x000118ff01007387 */ /* 0x0009e20000100800 */
[----:B------:R-:W-:Y:S01]  /*2590*/  UIADD3 UR15, UR15, 0x202, URZ ;  /* 0x000002020f0f7890 */ /* 0x000fe2000fffe03f */
[----:B------:R-:W-:Y:S01]  /*25a0*/  CS2R R14, SRZ ;  /* 0x00000000000e7805 */ /* 0x000fe2000001ff00 */
[----:B------:R-:W-:Y:S01]  /*25b0*/  UMOV UR20, UR16 ;  /* 0x0000001000147c82 */ /* 0x000fe20008000000 */
[----:B------:R4:W-:Y:S01]  /*25c0*/  STL [R1+0x114], RZ ;  /* 0x000114ff01007387 */ /* 0x0009e20000100800 */
[----:B------:R-:W-:Y:S01]  /*25d0*/  UMOV UR21, UR17 ;  /* 0x0000001100157c82 */ /* 0x000fe20008000000 */
[----:B------:R-:W-:Y:S01]  /*25e0*/  UMOV UR23, 0x80000020 ;  /* 0x8000002000177882 */ /* 0x000fe20000000000 */
[----:B------:R-:W-:Y:S01]  /*25f0*/  QGMMA.64x32x32.F32.E4M3.E4M3 R168, gdesc[UR16], R168 ;  /* 0x0060000010a879f3 */ /* 0x000fe200087008a8 */
[----:B------:R4:W-:Y:S01]  /*2600*/  STL [R1+0x110], RZ ;  /* 0x000110ff01007387 */ /* 0x0009e20000100800 */
[----:B------:R-:W-:Y:S01]  /*2610*/  UMOV UR28, UR16 ;  /* 0x00000010001c7c82 */ /* 0x000fe20008000000 */
[----:B------:R-:W-:Y:S01]  /*2620*/  UMOV UR29, UR17 ;  /* 0x00000011001d7c82 */ /* 0x000fe20008000000 */
[----:B------:R-:W-:Y:S01]  /*2630*/  UMOV UR31, 0x80000020 ;  /* 0x80000020001f7882 */ /* 0x000fe20000000000 */
[----:B------:R4:W-:Y:S01]  /*2640*/  STL [R1+0x10c], RZ ;  /* 0x00010cff01007387 */ /* 0x0009e20000100800 */
[----:B------:R-:W-:Y:S01]  /*2650*/  QGMMA.64x32x32.F32.E4M3.E4M3 R136, gdesc[UR20], R136 ;  /* 0x00600000148879f3 */ /* 0x000fe20008700888 */
[----:B------:R-:W-:Y:S01]  /*2660*/  UMOV UR24, UR16 ;  /* 0x0000001000187c82 */ /* 0x000fe20008000000 */
[----:B------:R-:W-:Y:S01]  /*2670*/  UMOV UR25, UR17 ;  /* 0x0000001100197c82 */ /* 0x000fe20008000000 */
[----:B------:R4:W-:Y:S01]  /*2680*/  STL [R1+0x108], RZ ;  /* 0x000108ff01007387 */ /* 0x0009e20000100800 */
[----:B------:R-:W-:Y:S01]  /*2690*/  UMOV UR27, 0x80000020 ;  /* 0x80000020001b7882 */ /* 0x000fe20000000000 */
[----:B------:R-:W-:Y:S01]  /*26a0*/  QGMMA.64x32x32.F32.E4M3.E4M3 R104, gdesc[UR28], R104 ;  /* 0x006000001c6879f3 */ /* 0x000fe20008700868 */
[----:B------:R-:W-:Y:S01]  /*26b0*/  UMOV UR32, UR16 ;  /* 0x0000001000207c82 */ /* 0x000fe20008000000 */
[----:B------:R4:W-:Y:S01]  /*26c0*/  STL [R1+0x104], RZ ;  /* 0x000104ff01007387 */ /* 0x0009e20000100800 */
[----:B------:R-:W-:Y:S01]  /*26d0*/  UMOV UR33, UR17 ;  /* 0x0000001100217c82 */ /* 0x000fe20008000000 */
[----:B------:R-:W-:Y:S01]  /*26e0*/  UMOV UR35, 0x80000020 ;  /* 0x8000002000237882 */ /* 0x000fe20000000000 */
[----:B------:R-:W-:Y:S01]  /*26f0*/  QGMMA.64x32x32.F32.E4M3.E4M3 R72, gdesc[UR24], R72 ;  /* 0x00600000184879f3 */ /* 0x000fe20008700848 */
[----:B------:R4:W-:Y:S01]  /*2700*/  STL [R1+0x100], RZ ;  /* 0x000100ff01007387 */ /* 0x0009e20000100800 */
[----:B------:R-:W-:Y:S01]  /*2710*/  ULDC UR16, c[0x0][0x50c] ;  /* 0x0001430000107ab9 */ /* 0x000fe20000000800 */
[----:B------:R-:W-:Y:S01]  /*2720*/  CS2R R16, SRZ ;  /* 0x0000000000107805 */ /* 0x000fe2000001ff00 */
[----:B------:R-:W-:Y:S01]  /*2730*/  QGMMA.64x32x32.F32.E4M3.E4M3 R40, gdesc[UR32], R40 ;  /* 0x00600000202879f3 */ /* 0x000fe20008700828 */
[----:B------:R4:W-:Y:S01]  /*2740*/  STL [R1+0xfc], RZ ;  /* 0x0000fcff01007387 */ /* 0x0009e20000100800 */
[----:B------:R-:W-:Y:S01]  /*2750*/  UMOV UR32, UR15 ;  /* 0x0000000f00207c82 */ /* 0x000fe20008000000 */
[----:B------:R-:W-:Y:S01]  /*2760*/  UMOV UR33, 0x80000020 ;  /* 0x8000002000217882 */ /* 0x000fe20000000000 */
[----:B------:R-:W-:Y:S01]  /*2770*/  UMOV UR24, UR32 ;  /* 0x0000002000187c82 */ /* 0x000fe20008000000 */
[----:B------:R4:W-:Y:S01]  /*2780*/  STL [R1+0xf8], RZ ;  /* 0x0000f8ff01007387 */ /* 0x0009e20000100800 */
[----:B------:R-:W-:Y:S01]  /*2790*/  UMOV UR25, UR33 ;  /* 0x0000002100197c82 */ /* 0x000fe20008000000 */
[----:B------:R-:W-:Y:S01]  /*27a0*/  QGMMA.64x32x32.F32.E4M3.E4M3 R24, gdesc[UR32], R24 ;  /* 0x00600000201879f3 */ /* 0x000fe20008700818 */
[----:B------:R-:W-:Y:S01]  /*27b0*/  UMOV UR28, UR32 ;  /* 0x00000020001c7c82 */ /* 0x000fe20008000000 */
[----:B------:R4:W-:Y:S01]  /*27c0*/  STL [R1+0xf4], RZ ;  /* 0x0000f4ff01007387 */ /* 0x0009e20000100800 */
[----:B------:R-:W-:Y:S01]  /*27d0*/  UMOV UR29, UR33 ;  /* 0x00000021001d7c82 */ /* 0x000fe20008000000 */
[----:B------:R-:W-:Y:S01]  /*27e0*/  UISETP.NE.AND UP0, UPT, UR16, 0x2, UPT ;  /* 0x000000021000788c */ /* 0x000fe2000bf05270 */
[----:B------:R-:W-:Y:S01]  /*27f0*/  QGMMA.64x32x32.F32.E4M3.E4M3 R56, gdesc[UR24], R56 ;  /* 0x00600000183879f3 */ /* 0x000fe20008700838 */
[----:B------:R4:W-:Y:S01]  /*2800*/  STL [R1+0xf0], RZ ;  /* 0x0000f0ff01007387 */ /* 0x0009e20000100800 */
[----:B------:R-:W-:Y:S01]  /*2810*/  UMOV UR20, UR32 ;  /* 0x0000002000147c82 */ /* 0x000fe20008000000 */
[----:B------:R-:W-:Y:S01]  /*2820*/  UMOV UR21, UR33 ;  /* 0x0000002100157c82 */ /* 0x000fe20008000000 */
[----:B------:R-:W-:Y:S01]  /*2830*/  QGMMA.64x32x32.F32.E4M3.E4M3 R88, gdesc[UR28], R88 ;  /* 0x006000001c5879f3 */ /* 0x000fe20008700858 */
[----:B------:R4:W-:Y:S01]  /*2840*/  STL [R1+0xec], RZ ;  /* 0x0000ecff01007387 */ /* 0x0009e20000100800 */
[----:B------:R-:W-:Y:S01]  /*2850*/  UMOV UR16, UR32 ;  /* 0x0000002000107c82 */ /* 0x000fe20008000000 */
[----:B------:R-:W-:Y:S01]  /*2860*/  UMOV UR17, UR33 ;  /* 0x0000002100117c82 */ /* 0x000fe20008000000 */
[----:B------:R-:W-:Y:S01]  /*2870*/  QGMMA.64x32x32.F32.E4M3.E4M3 R120, gdesc[UR20], R120 ;  /* 0x00600000147879f3 */ /* 0x000fe20008700878 */
[----:B------:R4:W-:Y:S01]  /*2880*/  STL [R1+0xe8], RZ ;  /* 0x0000e8ff01007387 */ /* 0x0009e20000100800 */
[----:B------:R-:W-:Y:S01]  /*2890*/  USEL UR20, URZ, 0x1, UP0 ;  /* 0x000000013f147887 */ /* 0x000fe20008000000 */
[----:B------:R-:W-:Y:S01]  /*28a0*/  CS2R R18, SRZ ;  /* 0x0000000000127805 */ /* 0x000fe2000001ff00 */
[----:B------:R-:W-:Y:S01]  /*28b0*/  QGMMA.64x32x32.F32.E4M3.E4M3 R152, gdesc[UR16], R152, gsb0 ;  /* 0x00600000109879f3 */ /* 0x000fe20008000898 */
[----:B------:R4:W-:Y:S01]  /*28c0*/  STL [R1+0xe4], RZ ;  /* 0x0000e4ff01007387 */ /* 0x0009e20000100800 */
[----:B------:R-:W-:-:S02]  /*28d0*/  CS2R R20, SRZ ;  /* 0x0000000000147805 */ /* 0x000fc4000001ff00 */
[----:B------:R-:W-:Y:S02]  /*28e0*/  CS2R R22, SRZ ;  /* 0x0000000000167805 */ /* 0x000fe4000001ff00 */
[----:B------:R-:W-:Y:S01]  /*28f0*/  ISETP.NE.AND P0, PT, RZ, UR20, PT ;  /* 0x00000014ff007c0c */ /* 0x000fe2000bf05270 */
[----:B------:R4:W-:Y:S01]  /*2900*/  STL [R1+0xe0], RZ ;  /* 0x0000e0ff01007387 */ /* 0x0009e20000100800 */
[----:B------:R-:W-:Y:S02]  /*2910*/  CS2R R184, SRZ ;  /* 0x0000000000b87805 */ /* 0x000fe4000001ff00 */
[----:B------:R-:W-:Y:S02]  /*2920*/  CS2R R186, SRZ ;  /* 0x0000000000ba7805 */ /* 0x000fe4000001ff00 */
[----:B------:R-:W-:Y:S01]  /*2930*/  CS2R R188, SRZ ;  /* 0x0000000000bc7805 */ /* 0x000fe2000001ff00 */
[----:B------:R4:W-:Y:S01]  /*2940*/  STL [R1+0xdc], RZ ;  /* 0x0000dcff01007387 */ /* 0x0009e20000100800 */
[----:B------:R-:W-:-:S02]  /*2950*/  CS2R R190, SRZ ;  /* 0x0000000000be7805 */ /* 0x000fc4000001ff00 */
[----:B------:R-:W-:Y:S02]  /*2960*/  CS2R R192, SRZ ;  /* 0x0000000000c07805 */ /* 0x000fe4000001ff00 */
[----:B------:R-:W-:Y:S01]  /*2970*/  CS2R R194, SRZ ;  /* 0x0000000000c27805 */ /* 0x000fe2000001ff00 */
        /* <DEDUP_REMOVED lines=21> */
[----:B------:R-:W-:-:S03]  /*2ad0*/  CS2R R226, SRZ ;  /* 0x0000000000e27805 */ /* 0x000fc6000001ff00 */
        /* <DEDUP_REMOVED lines=49> */
[----:B------:R-:W-:Y:S05]  /*2df0*/  @!P0 BRA `(.L_x_19) ;  /* 0x0000001000048947 */ /* 0x000fea0003800000 */
[----:B------:R-:W-:Y:S02]  /*2e00*/  WARPGROUP.DEPBAR.LE gsb0, 0x0 ;  /* 0x00008000000079c5 */ /* 0x000fe40000010000 */
[----:B------:R-:W-:-:S01]  /*2e10*/  FADD R227, RZ, R168 ;  /* 0x000000a8ffe37221 */ /* 0x000fc20000000000 */
[----:B------:R-:W-:Y:S01]  /*2e20*/  FADD R226, RZ, R169 ;  /* 0x000000a9ffe27221 */ /* 0x000fe20000000000 */
[----:B------:R-:W-:-:S01]  /*2e30*/  FADD R225, RZ, R170 ;  /* 0x000000aaffe17221 */ /* 0x000fc20000000000 */
[----:B------:R-:W-:Y:S01]  /*2e40*/  FADD R224, RZ, R171 ;  /* 0x000000abffe07221 */ /* 0x000fe20000000000 */
[----:B------:R-:W-:-:S01]  /*2e50*/  FADD R223, RZ, R172 ;  /* 0x000000acffdf7221 */ /* 0x000fc20000000000 */
[----:B------:R0:W-:Y:S01]  /*2e60*/  STL [R1+0x184], R227 ;  /* 0x000184e301007387 */ /* 0x0001e20000100800 */
[----:B------:R-:W-:-:S01]  /*2e70*/  FADD R222, RZ, R173 ;  /* 0x000000adffde7221 */ /* 0x000fc20000000000 */
[----:B------:R-:W-:Y:S01]  /*2e80*/  FADD R221, RZ, R174 ;  /* 0x000000aeffdd7221 */ /* 0x000fe20000000000 */
[----:B------:R-:W-:-:S01]  /*2e90*/  FADD R220, RZ, R175 ;  /* 0x000000afffdc7221 */ /* 0x000fc20000000000 */
[----:B------:R-:W-:Y:S01]  /*2ea0*/  FADD R219, RZ, R176 ;  /* 0x000000b0ffdb7221 */ /* 0x000fe20000000000 */
[----:B------:R-:W-:-:S01]  /*2eb0*/  FADD R218, RZ, R177 ;  /* 0x000000b1ffda7221 */ /* 0x000fc20000000000 */
[----:B------:R-:W-:Y:S01]  /*2ec0*/  FADD R217, RZ, R178 ;  /* 0x000000b2ffd97221 */ /* 0x000fe20000000000 */
[----:B------:R-:W-:-:S01]  /*2ed0*/  FADD R216, RZ, R179 ;  /* 0x000000b3ffd87221 */ /* 0x000fc20000000000 */
[----:B------:R-:W-:Y:S01]  /*2ee0*/  FADD R215, RZ, R180 ;  /* 0x000000b4ffd77221 */ /* 0x000fe20000000000 */
[----:B------:R-:W-:-:S01]  /*2ef0*/  FADD R214, RZ, R181 ;  /* 0x000000b5ffd67221 */ /* 0x000fc20000000000 */
[----:B0-----:R-:W-:Y:S01]  /*2f00*/  FADD R227, RZ, R107 ;  /* 0x0000006bffe37221 */ /* 0x001fe20000000000 */
[----:B------:R-:W-:-:S01]  /*2f10*/  FADD R213, RZ, R182 ;  /* 0x000000b6ffd57221 */ /* 0x000fc20000000000 */
[----:B------:R-:W-:Y:S01]  /*2f20*/  FADD R212, RZ, R183 ;  /* 0x000000b7ffd47221 */ /* 0x000fe20000000000 */
[----:B------:R-:W-:-:S01]  /*2f30*/  FADD R211, RZ, R152 ;  /* 0x00000098ffd37221 */ /* 0x000fc20000000000 */
[----:B------:R-:W-:Y:S01]  /*2f40*/  FADD R210, RZ, R153 ;  /* 0x00000099ffd27221 */ /* 0x000fe20000000000 */
[----:B------:R0:W-:Y:S01]  /*2f50*/  STL [R1], R227 ;  /* 0x000000e301007387 */ /* 0x0001e20000100800 */
        /* <DEDUP_REMOVED lines=55> */
[----:B------:R-:W-:-:S04]  /*32d0*/  FADD R0, RZ, R106 ;  /* 0x0000006aff007221 */ /* 0x000fc80000000000 */
[----:B------:R0:W-:Y:S02]  /*32e0*/  STL [R1+0x10], R227 ;  /* 0x000010e301007387 */ /* 0x0001e40000100800 */
[----:B0-----:R-:W-:-:S05]  /*32f0*/  FADD R227, RZ, R112 ;  /* 0x00000070ffe37221 */ /* 0x001fca0000000000 */
        /* <DEDUP_REMOVED lines=174> */
[----:B------:R0:W-:Y:S04]  /*3de0*/  STL [R1+0x170], R227 ;  /* 0x000170e301007387 */ /* 0x0001e80000100800 */
[----:B0-----:R0:W5:Y:S01]  /*3df0*/  LDL.LU R227, [R1+0x184] ;  /* 0x0001840001e37983 */ /* 0x0011620000300800 */
[----:B------:R-:W-:-:S05]  /*3e00*/  UMOV UR6, URZ ;  /* 0x0000003f00067c82 */ /* 0x000fca0008000000 */
.L_x_19:
[----:B------:R-:W-:Y:S01]  /*3e10*/  UIADD3 UR38, UR5, 0x1, URZ ;  /* 0x0000000105267890 */ /* 0x000fe2000fffe03f */
[----:B------:R-:W-:-:S03]  /*3e20*/  UMOV UR16, 0x1 ;  /* 0x0000000100107882 */ /* 0x000fc60000000000 */
[----:B------:R-:W-:-:S04]  /*3e30*/  UISETP.NE.AND UP0, UPT, UR38, 0x8, UPT ;  /* 0x000000082600788c */ /* 0x000fc8000bf05270 */
[----:B------:R-:W-:Y:S02]  /*3e40*/  USEL UR15, URZ, 0x1, UP0 ;  /* 0x000000013f0f7887 */ /* 0x000fe40008000000 */
[----:B------:R-:W-:Y:S02]  /*3e50*/  USEL UR38, UR38, URZ, UP0 ;  /* 0x0000003f26267287 */ /* 0x000fe40008000000 */
[----:B------:R-:W-:-:S06]  /*3e60*/  ULOP3.LUT UR15, UR4, UR15, URZ, 0x3c, !UPT ;  /* 0x0000000f040f7292 */ /* 0x000fcc000f8e3c3f */
[----:B------:R-:W-:-:S07]  /*3e70*/  IMAD.U32 R228, RZ, RZ, UR15 ;  /* 0x0000000fffe47e24 */ /* 0x000fce000f8e00ff */
.L_x_14:
[----:B------:R-:W-:-:S04]  /*3e80*/  UISETP.LT.AND UP0, UPT, UR10, 0x1, UPT ;  /* 0x000000010a00788c */ /* 0x000fc8000bf01270 */
[----:B------:R-:W-:-:S04]  /*3e90*/  USEL UR15, UR10, 0x1, UP0 ;  /* 0x000000010a0f7887 */ /* 0x000fc80008000000 */
[----:B------:R-:W-:-:S04]  /*3ea0*/  UIADD3 UR37, UR10, -UR15, URZ ;  /* 0x8000000f0a257290 */ /* 0x000fc8000fffe03f */
[----:B------:R-:W-:-:S06]  /*3eb0*/  UISETP.GE.AND UP0, UPT, UR37, 0x1, UPT ;  /* 0x000000012500788c */ /* 0x000fcc000bf06270 */
[----:B------:R-:W-:-:S13]  /*3ec0*/  PLOP3.LUT P0, PT, PT, PT, UP0, 0x80, 0x0 ;  /* 0x000000000000781c */ /* 0x000fda0003f0f008 */
[----:B------:R-:W-:Y:S05]  /*3ed0*/  @!P0 BRA `(.L_x_20) ;  /* 0x0000002000248947 */ /* 0x000fea0003800000 */
[----:B------:R-:W-:Y:S01]  /*3ee0*/  UMOV UR36, UR5 ;  /* 0x0000000500247c82 */ /* 0x000fe20008000000 */
[----:B------:R-:W-:-:S05]  /*3ef0*/  ULDC UR15, c[0x0][0x50c] ;  /* 0x00014300000f7ab9 */ /* 0x000fca0000000800 */
.L_x_28:
[----:B------:R-:W-:-:S06]  /*3f00*/  UISETP.NE.AND UP0, UPT, UR9, 0x3, UPT ;  /* 0x000000030900788c */ /* 0x000fcc000bf05270 */
[----:B------:R-:W-:-:S13]  /*3f10*/  PLOP3.LUT P1, PT, PT, PT, UP0, 0x80, 0x0 ;  /* 0x000000000000781c */ /* 0x000fda0003f2f008 */
[----:B-1---5:R-:W-:Y:S05]  /*3f20*/  @!P1 BRA `(.L_x_21) ;  /* 0x0000000000049947 */ /* 0x022fea0003800000 */
[----:B------:R-:W-:Y:S01]  /*3f30*/  BPT.TRAP 0x1 ;  /* 0x000000040000795c */ /* 0x000fe20000300000 */
.L_x_21:
[----:B------:R-:W1:Y:S01]  /*3f40*/  S2UR UR17, SR_CgaCtaId ;  /* 0x00000000001179c3 */ /* 0x000e620000008800 */
[----:B------:R-:W-:Y:S01]  /*3f50*/  UMOV UR11, 0x400 ;  /* 0x00000400000b7882 */ /* 0x000fe20000000000 */
[----:B------:R-:W-:Y:S01]  /*3f60*/  SHF.L.U32 R229, R228, 0x1f, RZ ;  /* 0x0000001fe4e57819 */ /* 0x000fe200000006ff */
[----:B-1----:R-:W-:-:S04]  /*3f70*/  ULEA UR11, UR17, UR11, 0x18 ;  /* 0x0000000b110b7291 */ /* 0x002fc8000f8ec03f */
[----:B------:R-:W-:-:S09]  /*3f80*/  ULEA UR17, UR38, UR11, 0x3 ;  /* 0x0000000b26117291 */ /* 0x000fd2000f8e183f */
[----:B------:R1:W0:Y:S01]  /*3f90*/  SYNCS.PHASECHK.TRANS64.TRYWAIT P0, [UR17], R229 ;  /* 0x000000e5ff0075a7 */ /* 0x0002220008000151 */
[----:B------:R-:W-:Y:S05]  /*3fa0*/  @!P1 BRA `(.L_x_22) ;  /* 0x0000000000049947 */ /* 0x000fea0003800000 */
[----:B------:R-:W-:Y:S01]  /*3fb0*/  BPT.TRAP 0x1 ;  /* 0x000000040000795c */ /* 0x000fe20000300000 */
.L_x_22:
[----:B0-----:R-:W-:Y:S05]  /*3fc0*/  @P0 BRA `(.L_x_23) ;  /* 0x0000000000080947 */ /* 0x001fea0003800000 */
[----:B------:R-:W0:Y:S02]  /*3fd0*/  SYNCS.PHASECHK.TRANS64.TRYWAIT P0, [UR17], R229 ;  /* 0x000000e5ff0075a7 */ /* 0x000e240008000151 */
[----:B0-----:R-:W-:Y:S05]  /*3fe0*/  @!P0 BRA `(.L_x_24) ;  /* 0x00000118002c8947 */ /* 0x001fea0003800000 */
.L_x_23:
[----:B------:R-:W-:Y:S01]  /*3ff0*/  UIADD3 UR17, UR11, 0x20180, URZ ;  /* 0x000201800b117890 */ /* 0x000fe2000fffe03f */
[----:B------:R-:W-:Y:S01]  /*4000*/  WARPGROUP.ARRIVE ;  /* 0x00000000000079c5 */ /* 0x000fe20000000000 */
[----:B------:R-:W-:Y:S02]  /*4010*/  UISETP.NE.AND UP0, UPT, UR20, URZ, UPT ;  /* 0x0000003f1400728c */ /* 0x000fe4000bf05270 */
[----:B------:R-:W-:Y:S02]  /*4020*/  USHF.R.U32.HI UR17, URZ, 0x4, UR17 ;  /* 0x000000043f117899 */ /* 0x000fe40008011611 */
[----:B------:R-:W-:Y:S02]  /*4030*/  USEL UR16, UR16, URZ, !UP0 ;  /* 0x0000003f10107287 */ /* 0x000fe4000c000000 */
[----:B------:R-:W-:Y:S02]  /*4040*/  ULOP3.LUT UR17, UR17, 0x3fff, URZ, 0xc0, !UPT ;  /* 0x00003fff11117892 */ /* 0x000fe4000f8ec03f */
[----:B------:R-:W-:-:S02]  /*4050*/  ULOP3.LUT UR39, UR12, 0x10000, URZ, 0xfc, !UPT ;  /* 0x000100000c277892 */ /* 0x000fc4000f8efc3f */
[----:B------:R-:W-:Y:S02]  /*4060*/  ULOP3.LUT UR17, UR17, 0x10000, URZ, 0xfc, !UPT ;  /* 0x0001000011117892 */ /* 0x000fe4000f8efc3f */
[----:B------:R-:W-:Y:S02]  /*4070*/  UISETP.NE.U32.AND UP0, UPT, UR16, URZ, UPT ;  /* 0x0000003f1000728c */ /* 0x000fe4000bf05070 */
[----:B------:R-:W-:Y:S02]  /*4080*/  UIMAD UR42, UR38, 0x280, UR17 ;  /* 0x00000280262a78a4 */ /* 0x000fe4000f8e0211 */
[----:B------:R-:W-:Y:S02]  /*4090*/  ULEA UR39, UR38, UR39, 0xa ;  /* 0x0000002726277291 */ /* 0x000fe4000f8e503f */
[----:B------:R-:W-:Y:S01]  /*40a0*/  UIADD3 UR22, UR42, 0x80, URZ ;  /* 0x000000802a167890 */ /* 0x000fe2000fffe03f */
[----:B------:R-:W-:Y:S01]  /*40b0*/  UMOV UR17, 0x80000020 ;  /* 0x8000002000117882 */ /* 0x000fe20000000000 */
[----:B------:R-:W-:-:S03]  /*40c0*/  UIADD3 UR26, UR42, 0x100, URZ ;  /* 0x000001002a1a7890 */ /* 0x000fc6000fffe03f */
[----:B------:R-:W-:Y:S01]  /*40d0*/  UMOV UR16, UR39 ;  /* 0x0000002700107c82 */ /* 0x000fe20008000000 */
[----:B------:R-:W-:Y:S01]  /*40e0*/  UMOV UR18, UR42 ;  /* 0x0000002a00127c82 */ /* 0x000fe20008000000 */
[----:B------:R-:W-:Y:S01]  /*40f0*/  UMOV UR19, 0x80000020 ;  /* 0x8000002000137882 */ /* 0x000fe20000000000 */
[----:B------:R-:W-:Y:S01]  /*4100*/  UIADD3 UR30, UR42, 0x180, URZ ;  /* 0x000001802a1e7890 */ /* 0x000fe2000fffe03f */
[----:B------:R-:W-:Y:S01]  /*4110*/  QGMMA.64x32x32.F32.E4M3.E4M3 R168, gdesc[UR16], R168, UP0 ;  /* 0x0060000010a879f3 */ /* 0x000fe2000bf008a8 */
[----:B------:R-:W-:Y:S01]  /*4120*/  UMOV UR20, UR16 ;  /* 0x0000001000147c82 */ /* 0x000fe20008000000 */
[----:B------:R-:W-:Y:S01]  /*4130*/  UMOV UR21, UR17 ;  /* 0x0000001100157c82 */ /* 0x000fe20008000000 */
[----:B------:R-:W-:Y:S01]  /*4140*/  UMOV UR23, 0x80000020 ;  /* 0x8000002000177882 */ /* 0x000fe20000000000 */
[----:B------:R-:W-:Y:S01]  /*4150*/  UIADD3 UR34, UR42, 0x200, URZ ;  /* 0x000002002a227890 */ /* 0x000fe2000fffe03f */
[----:B------:R-:W-:Y:S01]  /*4160*/  QGMMA.64x32x32.F32.E4M3.E4M3 R136, gdesc[UR20], R136, UP0 ;  /* 0x00600000148879f3 */ /* 0x000fe2000bf00888 */
[----:B------:R-:W-:Y:S01]  /*4170*/  UIADD3 UR20, UR39, 0x200, URZ ;  /* 0x0000020027147890 */ /* 0x000fe2000fffe03f */
[----:B------:R-:W-:Y:S01]  /*4180*/  UMOV UR24, UR16 ;  /* 0x0000001000187c82 */ /* 0x000fe20008000000 */
[----:B------:R-:W-:Y:S01]  /*4190*/  UMOV UR25, UR17 ;  /* 0x0000001100197c82 */ /* 0x000fe20008000000 */
[----:B------:R-:W-:Y:S01]  /*41a0*/  UMOV UR27, 0x80000020 ;  /* 0x80000020001b7882 */ /* 0x000fe20000000000 */
[----:B------:R-:W-:Y:S01]  /*41b0*/  UMOV UR28, UR16 ;  /* 0x00000010001c7c82 */ /* 0x000fe20008000000 */
[----:B------:R-:W-:Y:S01]  /*41c0*/  UMOV UR29, UR17 ;  /* 0x00000011001d7c82 */ /* 0x000fe20008000000 */
[----:B------:R-:W-:Y:S01]  /*41d0*/  UMOV UR31, 0x80000020 ;  /* 0x80000020001f7882 */ /* 0x000fe20000000000 */
[----:B------:R-:W-:Y:S01]  /*41e0*/  QGMMA.64x32x32.F32.E4M3.E4M3 R104, gdesc[UR24], R104, UP0 ;  /* 0x00600000186879f3 */ /* 0x000fe2000bf00868 */
[----:B------:R-:W-:Y:S01]  /*41f0*/  UMOV UR32, UR16 ;  /* 0x0000001000207c82 */ /* 0x000fe20008000000 */
[----:B------:R-:W-:Y:S01]  /*4200*/  UMOV UR33, UR17 ;  /* 0x0000001100217c82 */ /* 0x000fe20008000000 */
[----:B------:R-:W-:Y:S01]  /*4210*/  UMOV UR35, 0x80000020 ;  /* 0x8000002000237882 */ /* 0x000fe20000000000 */
[----:B------:R-:W-:Y:S01]  /*4220*/  QGMMA.64x32x32.F32.E4M3.E4M3 R72, gdesc[UR28], R72, UP0 ;  /* 0x006000001c4879f3 */ /* 0x000fe2000bf00848 */
[----:B------:R-:W-:Y:S01]  /*4230*/  UIADD3 UR16, UR39, 0x2, URZ ;  /* 0x0000000227107890 */ /* 0x000fe2000fffe03f */
[----:B------:R-:W-:-:S02]  /*4240*/  UMOV UR17, 0x80000020 ;  /* 0x8000002000117882 */ /* 0x000fc40000000000 */
[----:B------:R-:W-:Y:S01]  /*4250*/  QGMMA.64x32x32.F32.E4M3.E4M3 R40, gdesc[UR32], R40, UP0 ;  /* 0x00600000202879f3 */ /* 0x000fe2000bf00828 */
[----:B------:R-:W-:Y:S01]  /*4260*/  UMOV UR32, UR20 ;  /* 0x0000001400207c82 */ /* 0x000fe20008000000 */
[----:B------:R-:W-:Y:S01]  /*4270*/  UMOV UR33, 0x80000020 ;  /* 0x8000002000217882 */ /* 0x000fe20000000000 */
[----:B------:R-:W-:Y:S01]  /*4280*/  UMOV UR28, UR32 ;  /* 0x00000020001c7c82 */ /* 0x000fe20008000000 */
[----:B------:R-:W-:Y:S01]  /*4290*/  UMOV UR29, UR33 ;  /* 0x00000021001d7c82 */ /* 0x000fe20008000000 */
[----:B------:R-:W-:Y:S01]  /*42a0*/  QGMMA.64x32x32.F32.E4M3.E4M3 R24, gdesc[UR32], R24, UP0 ;  /* 0x00600000201879f3 */ /* 0x000fe2000bf00818 */
[----:B------:R-:W-:Y:S01]  /*42b0*/  UMOV UR24, UR32 ;  /* 0x0000002000187c82 */ /* 0x000fe20008000000 */
[----:B------:R-:W-:Y:S01]  /*42c0*/  UMOV UR25, UR33 ;  /* 0x0000002100197c82 */ /* 0x000fe20008000000 */
[----:B------:R-:W-:Y:S01]  /*42d0*/  UMOV UR20, UR32 ;  /* 0x0000002000147c82 */ /* 0x000fe20008000000 */
[----:B------:R-:W-:Y:S01]  /*42e0*/  QGMMA.64x32x32.F32.E4M3.E4M3 R56, gdesc[UR28], R56, UP0 ;  /* 0x006000001c3879f3 */ /* 0x000fe2000bf00838 */
[----:B------:R-:W-:Y:S01]  /*42f0*/  UMOV UR21, UR33 ;  /* 0x0000002100157c82 */ /* 0x000fe20008000000 */
[----:B------:R-:W-:Y:S01]  /*4300*/  UMOV UR34, UR18 ;  /* 0x0000001200227c82 */ /* 0x000fe20008000000 */
[----:B------:R-:W-:Y:S01]  /*4310*/  UMOV UR35, UR19 ;  /* 0x0000001300237c82 */ /* 0x000fe20008000000 */
[----:B------:R-:W-:Y:S01]  /*4320*/  QGMMA.64x32x32.F32.E4M3.E4M3 R88, gdesc[UR24], R88, UP0 ;  /* 0x00600000185879f3 */ /* 0x000fe2000bf00858 */
[----:B------:R-:W-:-:S02]  /*4330*/  UIADD3 UR18, UR42, 0x2, URZ ;  /* 0x000000022a127890 */ /* 0x000fc4000fffe03f */
[----:B------:R-:W-:Y:S01]  /*4340*/  UIADD3 UR26, UR42, 0x102, URZ ;  /* 0x000001022a1a7890 */ /* 0x000fe2000fffe03f */
[----:B------:R-:W-:Y:S01]  /*4350*/  QGMMA.64x32x32.F32.E4M3.E4M3 R120, gdesc[UR20], R120, UP0 ;  /* 0x00600000147879f3 */ /* 0x000fe2000bf00878 */
[----:B------:R-:W-:Y:S02]  /*4360*/  UIADD3 UR22, UR42, 0x82, URZ ;  /* 0x000000822a167890 */ /* 0x000fe4000fffe03f */
[----:B------:R-:W-:Y:S01]  /*4370*/  UIADD3 UR30, UR42, 0x182, URZ ;  /* 0x000001822a1e7890 */ /* 0x000fe2000fffe03f */
[----:B------:R-:W-:Y:S01]  /*4380*/  QGMMA.64x32x32.F32.E4M3.E4M3 R152, gdesc[UR32], R152, UP0 ;  /* 0x00600000209879f3 */ /* 0x000fe2000bf00898 */
[----:B------:R-:W-:Y:S01]  /*4390*/  UIADD3 UR34, UR42, 0x202, URZ ;  /* 0x000002022a227890 */ /* 0x000fe2000fffe03f */
[----:B------:R-:W-:Y:S01]  /*43a0*/  UMOV UR19, 0x80000020 ;  /* 0x8000002000137882 */ /* 0x000fe20000000000 */
[----:B------:R-:W-:Y:S01]  /*43b0*/  UIADD3 UR39, UR39, 0x202, URZ ;  /* 0x0000020227277890 */ /* 0x000fe2000fffe03f */
[----:B------:R-:W-:Y:S01]  /*43c0*/  UMOV UR20, UR16 ;  /* 0x0000001000147c82 */ /* 0x000fe20008000000 */
[----:B------:R-:W-:Y:S01]  /*43d0*/  UMOV UR21, UR17 ;  /* 0x0000001100157c82 */ /* 0x000fe20008000000 */
[----:B------:R-:W-:Y:S01]  /*43e0*/  UMOV UR23, 0x80000020 ;  /* 0x8000002000177882 */ /* 0x000fe20000000000 */
        /* <DEDUP_REMOVED lines=8> */
[----:B------:R-:W-:Y:S01]  /*4470*/  QGMMA.64x32x32.F32.E4M3.E4M3 R168, gdesc[UR16], R168 ;  /* 0x0060000010a879f3 */ /* 0x000fe200087008a8 */
[----:B------:R-:W-:Y:S01]  /*4480*/  UMOV UR35, 0x80000020 ;  /* 0x8000002000237882 */ /* 0x000fe20000000000 */
[----:B------:R-:W-:-:S02]  /*4490*/  UIADD3 UR6, UR6, 0x2, URZ ;  /* 0x0000000206067890 */ /* 0x000fc4000fffe03f */
[----:B------:R-:W-:Y:S02]  /*44a0*/  QGMMA.64x32x32.F32.E4M3.E4M3 R136, gdesc[UR20], R136 ;  /* 0x00600000148879f3 */ /* 0x000fe40008700888 */
[----:B------:R-:W-:Y:S02]  /*44b0*/  UISETP.NE.AND UP0, UPT, UR6, UR15, UPT ;  /* 0x0000000f0600728c */ /* 0x000fe4000bf05270 */
[----:B------:R-:W-:Y:S04]  /*44c0*/  QGMMA.64x32x32.F32.E4M3.E4M3 R104, gdesc[UR24], R104 ;  /* 0x00600000186879f3 */ /* 0x000fe80008700868 */
[----:B------:R-:W-:Y:S04]  /*44d0*/  QGMMA.64x32x32.F32.E4M3.E4M3 R72, gdesc[UR28], R72 ;  /* 0x006000001c4879f3 */ /* 0x000fe80008700848 */
[----:B------:R-:W-:Y:S01]  /*44e0*/  QGMMA.64x32x32.F32.E4M3.E4M3 R40, gdesc[UR32], R40 ;  /* 0x00600000202879f3 */ /* 0x000fe20008700828 */
[----:B------:R-:W-:Y:S01]  /*44f0*/  UMOV UR32, UR39 ;  /* 0x0000002700207c82 */ /* 0x000fe20008000000 */
[----:B------:R-:W-:Y:S01]  /*4500*/  UMOV UR33, 0x80000020 ;  /* 0x8000002000217882 */ /* 0x000fe20000000000 */
[----:B------:R-:W-:Y:S01]  /*4510*/  UMOV UR28, UR32 ;  /* 0x00000020001c7c82 */ /* 0x000fe20008000000 */
[----:B------:R-:W-:Y:S01]  /*4520*/  UMOV UR29, UR33 ;  /* 0x00000021001d7c82 */ /* 0x000fe20008000000 */
[----:B------:R-:W-:Y:S01]  /*4530*/  QGMMA.64x32x32.F32.E4M3.E4M3 R24, gdesc[UR32], R24 ;  /* 0x00600000201879f3 */ /* 0x000fe20008700818 */
[----:B------:R-:W-:Y:S01]  /*4540*/  UMOV UR24, UR32 ;  /* 0x0000002000187c82 */ /* 0x000fe20008000000 */
[----:B------:R-:W-:Y:S01]  /*4550*/  UMOV UR25, UR33 ;  /* 0x0000002100197c82 */ /* 0x000fe20008000000 */
[----:B------:R-:W-:Y:S01]  /*4560*/  UMOV UR20, UR32 ;  /* 0x0000002000147c82 */ /* 0x000fe20008000000 */
[----:B------:R-:W-:Y:S01]  /*4570*/  QGMMA.64x32x32.F32.E4M3.E4M3 R56, gdesc[UR28], R56 ;  /* 0x006000001c3879f3 */ /* 0x000fe20008700838 */
[----:B------:R-:W-:Y:S01]  /*4580*/  UMOV UR21, UR33 ;  /* 0x0000002100157c82 */ /* 0x000fe20008000000 */
[----:B------:R-:W-:Y:S01]  /*4590*/  UMOV UR16, UR32 ;  /* 0x0000002000107c82 */ /* 0x000fe20008000000 */
[----:B------:R-:W-:Y:S01]  /*45a0*/  UMOV UR17, UR33 ;  /* 0x0000002100117c82 */ /* 0x000fe20008000000 */
[----:B------:R-:W-:Y:S04]  /*45b0*/  QGMMA.64x32x32.F32.E4M3.E4M3 R88, gdesc[UR24], R88 ;  /* 0x00600000185879f3 */ /* 0x000fe80008700858 */
[----:B------:R-:W-:Y:S01]  /*45c0*/  QGMMA.64x32x32.F32.E4M3.E4M3 R120, gdesc[UR20], R120 ;  /* 0x00600000147879f3 */ /* 0x000fe20008700878 */
[----:B------:R-:W-:-:S03]  /*45d0*/  USEL UR20, URZ, 0x1, UP0 ;  /* 0x000000013f147887 */ /* 0x000fc60008000000 */
[----:B------:R-:W-:Y:S03]  /*45e0*/  QGMMA.64x32x32.F32.E4M3.E4M3 R152, gdesc[UR16], R152, gsb0 ;  /* 0x00600000109879f3 */ /* 0x000fe60008000898 */
[----:B------:R-:W-:Y:S01]  /*45f0*/  ISETP.NE.AND P0, PT, RZ, UR20, PT ;  /* 0x00000014ff007c0c */ /* 0x000fe2000bf05270 */
[----:B------:R-:W-:-:S12]  /*4600*/  WARPGROUP.DEPBAR.LE gsb0, 0x1 ;  /* 0x00008000000079c5 */ /* 0x000fd80000010100 */
[----:B------:R-:W-:Y:S05]  /*4610*/  @!P0 BRA `(.L_x_25) ;  /* 0x0000001400f88947 */ /* 0x000fea0003800000 */
[----:B------:R-:W-:Y:S02]  /*4620*/  WARPGROUP.DEPBAR.LE gsb0, 0x0 ;  /* 0x00008000000079c5 */ /* 0x000fe40000010000 */
[----:B-----5:R-:W-:-:S01]  /*4630*/  FADD R227, R168, R227 ;  /* 0x000000e3a8e37221 */ /* 0x020fc20000000000 */
[----:B------:R-:W-:Y:S01]  /*4640*/  FADD R226, R169, R226 ;  /* 0x000000e2a9e27221 */ /* 0x000fe20000000000 */
[----:B------:R-:W-:-:S01]  /*4650*/  FADD R225, R170, R225 ;  /* 0x000000e1aae17221 */ /* 0x000fc20000000000 */
[----:B------:R-:W-:Y:S02]  /*4660*/  FADD R224, R171, R224 ;  /* 0x000000e0abe07221 */ /* 0x000fe40000000000 */
[----:B------:R0:W-:Y:S01]  /*4670*/  STL [R1+0x184], R227 ;  /* 0x000184e301007387 */ /* 0x0001e20000100800 */
[----:B------:R-:W-:-:S01]  /*4680*/  FADD R223, R172, R223 ;  /* 0x000000dfacdf7221 */ /* 0x000fc20000000000 */
[----:B------:R-:W-:Y:S01]  /*4690*/  FADD R222, R173, R222 ;  /* 0x000000deadde7221 */ /* 0x000fe20000000000 */
[----:B------:R-:W-:-:S01]  /*46a0*/  FADD R221, R174, R221 ;  /* 0x000000ddaedd7221 */ /* 0x000fc20000000000 */
[----:B0-----:R-:W2:Y:S04]  /*46b0*/  LDL.LU R227, [R1+0x1c] ;  /* 0x00001c0001e37983 */ /* 0x001ea80000300800 */
[----:B------:R0:W-:Y:S01]  /*46c0*/  STL [R1+0x188], R226 ;  /* 0x000188e201007387 */ /* 0x0001e20000100800 */
[----:B------:R-:W-:-:S03]  /*46d0*/  FADD R220, R175, R220 ;  /* 0x000000dcafdc7221 */ /* 0x000fc60000000000 */
[----:B0-----:R-:W3:Y:S04]  /*46e0*/  LDL.LU R226, [R1+0x18] ;  /* 0x0000180001e27983 */ /* 0x001ee80000300800 */
[----:B------:R0:W-:Y:S04]  /*46f0*/  STL [R1+0x18c], R225 ;  /* 0x00018ce101007387 */ /* 0x0001e80000100800 */
[----:B0-----:R-:W4:Y:S04]  /*4700*/  LDL.LU R225, [R1+0x14] ;  /* 0x0000140001e17983 */ /* 0x001f280000300800 */
        /* <DEDUP_REMOVED lines=9> */
[----:B0-----:R-:W4:Y:S01]  /*47a0*/  LDL.LU R220, [R1] ;  /* 0x0000000001dc7983 */ /* 0x001f220000300800 */
[----:B------:R-:W-:-:S01]  /*47b0*/  FADD R219, R176, R219 ;  /* 0x000000dbb0db7221 */ /* 0x000fc20000000000 */
[----:B------:R-:W-:Y:S01]  /*47c0*/  FADD R218, R177, R218 ;  /* 0x000000dab1da7221 */ /* 0x000fe20000000000 */
[----:B------:R-:W-:-:S01]  /*47d0*/  FADD R217, R178, R217 ;  /* 0x000000d9b2d97221 */ /* 0x000fc20000000000 */
[----:B------:R-:W-:Y:S01]  /*47e0*/  FADD R216, R179, R216 ;  /* 0x000000d8b3d87221 */ /* 0x000fe20000000000 */
[----:B------:R-:W-:-:S01]  /*47f0*/  FADD R215, R180, R215 ;  /* 0x000000d7b4d77221 */ /* 0x000fc20000000000 */
[----:B------:R-:W-:Y:S01]  /*4800*/  STL [R1+0x1a4], R219 ;  /* 0x0001a4db01007387 */ /* 0x000fe20000100800 */
        /* <DEDUP_REMOVED lines=62> */
[----:B--2---:R-:W-:-:S01]  /*4bf0*/  FADD R227, R114, R227 ;  /* 0x000000e372e37221 */ /* 0x004fc20000000000 */
[----:B---3--:R-:W-:Y:S01]  /*4c00*/  FADD R226, R113, R226 ;  /* 0x000000e271e27221 */ /* 0x008fe20000000000 */
[----:B----4-:R-:W-:-:S01]  /*4c10*/  FADD R225, R112, R225 ;  /* 0x000000e170e17221 */ /* 0x010fc20000000000 */
[----:B------:R-:W-:Y:S01]  /*4c20*/  FADD R224, R111, R224 ;  /* 0x000000e06fe07221 */ /* 0x000fe20000000000 */
[----:B------:R-:W-:-:S01]  /*4c30*/  FADD R223, R110, R223 ;  /* 0x000000df6edf7221 */ /* 0x000fc20000000000 */
[----:B------:R-:W-:Y:S01]  /*4c40*/  FADD R222, R109, R222 ;  /* 0x000000de6dde7221 */ /* 0x000fe20000000000 */
[----:B------:R-:W-:-:S01]  /*4c50*/  FADD R221, R108, R221 ;  /* 0x000000dd6cdd7221 */ /* 0x000fc20000000000 */
[----:B------:R-:W-:-:S05]  /*4c60*/  FADD R220, R107, R220 ;  /* 0x000000dc6bdc7221 */ /* 0x000fca0000000000 */
[----:B------:R-:W-:Y:S04]  /*4c70*/  STL [R1], R220 ;  /* 0x000000dc01007387 */ /* 0x000fe80000100800 */
[----:B------:R-:W-:Y:S04]  /*4c80*/  STL [R1+0x4], R221 ;  /* 0x000004dd01007387 */ /* 0x000fe80000100800 */
[----:B------:R-:W-:Y:S04]  /*4c90*/  STL [R1+0x8], R222 ;  /* 0x000008de01007387 */ /* 0x000fe80000100800 */
[----:B------:R-:W-:Y:S04]  /*4ca0*/  STL [R1+0xc], R223 ;  /* 0x00000cdf01007387 */ /* 0x000fe80000100800 */
[----:B------:R-:W-:Y:S04]  /*4cb0*/  STL [R1+0x10], R224 ;  /* 0x000010e001007387 */ /* 0x000fe80000100800 */
[----:B------:R0:W-:Y:S04]  /*4cc0*/  STL [R1+0x1c], R227 ;  /* 0x00001ce301007387 */ /* 0x0001e80000100800 */
[----:B------:R-:W-:Y:S04]  /*4cd0*/  STL [R1+0x14], R225 ;  /* 0x000014e101007387 */ /* 0x000fe80000100800 */
[----:B0-----:R-:W2:Y:S04]  /*4ce0*/  LDL.LU R227, [R1+0x20] ;  /* 0x0000200001e37983 */ /* 0x001ea80000300800 */
[----:B------:R0:W-:Y:S04]  /*4cf0*/  STL [R1+0x18], R226 ;  /* 0x000018e201007387 */ /* 0x0001e80000100800 */
[----:B0-----:R-:W3:Y:S04]  /*4d00*/  LDL.LU R226, [R1+0x24] ;  /* 0x0000240001e27983 */ /* 0x001ee80000300800 */
[----:B------:R-:W4:Y:S04]  /*4d10*/  LDL.LU R225, [R1+0x28] ;  /* 0x0000280001e17983 */ /* 0x000f280000300800 */
        /* <DEDUP_REMOVED lines=13> */
[----:B------:R-:W4:Y:S01]  /*4df0*/  LDL.LU R211, [R1+0x60] ;  /* 0x0000600001d37983 */ /* 0x000f220000300800 */
[----:B--2---:R-:W-:-:S05]  /*4e00*/  FADD R227, R115, R227 ;  /* 0x000000e373e37221 */ /* 0x004fca0000000000 */
[----:B------:R0:W-:Y:S01]  /*4e10*/  STL [R1+0x20], R227 ;  /* 0x000020e301007387 */ /* 0x0001e20000100800 */
[----:B---3--:R-:W-:-:S01]  /*4e20*/  FADD R226, R116, R226 ;  /* 0x000000e274e27221 */ /* 0x008fc20000000000 */
[----:B----4-:R-:W-:-:S04]  /*4e30*/  FADD R225, R117, R225 ;  /* 0x000000e175e17221 */ /* 0x010fc80000000000 */
[----:B------:R2:W-:Y:S01]  /*4e40*/  STL [R1+0x24], R226 ;  /* 0x000024e201007387 */ /* 0x0005e20000100800 */
[----:B------:R-:W-:-:S03]  /*4e50*/  FADD R224, R118, R224 ;  /* 0x000000e076e07221 */ /* 0x000fc60000000000 */
        /* <DEDUP_REMOVED lines=24> */
[----:B0-----:R-:W4:Y:S01]  /*4fe0*/  LDL.LU R227, [R1+0x64] ;  /* 0x0000640001e37983 */ /* 0x001f220000300800 */
[----:B------:R-:W-:-:S03]  /*4ff0*/  FADD R211, R99, R211 ;  /* 0x000000d363d37221 */ /* 0x000fc60000000000 */
[----:B------:R0:W-:Y:S04]  /*5000*/  STL [R1+0x58], R213 ;  /* 0x000058d501007387 */ /* 0x0001e80000100800 */
[----:B--2---:R-:W2:Y:S04]  /*5010*/  LDL.LU R226, [R1+0x68] ;  /* 0x0000680001e27983 */ /* 0x004ea80000300800 */
[----:B------:R0:W-:Y:S04]  /*5020*/  STL [R1+0x5c], R212 ;  /* 0x00005cd401007387 */ /* 0x0001e80000100800 */
[----:B---3--:R-:W3:Y:S04]  /*5030*/  LDL.LU R225, [R1+0x6c] ;  /* 0x00006c0001e17983 */ /* 0x008ee80000300800 */
[----:B------:R0:W-:Y:S04]  /*5040*/  STL [R1+0x60], R211 ;  /* 0x000060d301007387 */ /* 0x0001e80000100800 */
[----:B----4-:R-:W4:Y:S04]  /*5050*/  LDL.LU R224, [R1+0x70] ;  /* 0x0000700001e07983 */ /* 0x010f280000300800 */
[----:B-1----:R-:W4:Y:S04]  /*5060*/  LDL.LU R223, [R1+0x74] ;  /* 0x0000740001df7983 */ /* 0x002f280000300800 */
        /* <DEDUP_REMOVED lines=9> */
[----:B0-----:R-:W4:Y:S04]  /*5100*/  LDL.LU R213, [R1+0x9c] ;  /* 0x00009c0001d57983 */ /* 0x001f280000300800 */
[----:B------:R-:W4:Y:S04]  /*5110*/  LDL.LU R212, [R1+0xa0] ;  /* 0x0000a00001d47983 */ /* 0x000f280000300800 */
[----:B------:R-:W4:Y:S01]  /*5120*/  LDL.LU R211, [R1+0xa4] ;  /* 0x0000a40001d37983 */ /* 0x000f220000300800 */
[----:B------:R-:W-:-:S01]  /*5130*/  FADD R227, R100, R227 ;  /* 0x000000e364e37221 */ /* 0x000fc20000000000 */
[----:B--2---:R-:W-:-:S04]  /*5140*/  FADD R226, R101, R226 ;  /* 0x000000e265e27221 */ /* 0x004fc80000000000 */
[----:B------:R0:W-:Y:S01]  /*5150*/  STL [R1+0x64], R227 ;  /* 0x000064e301007387 */ /* 0x0001e20000100800 */
[----:B---3--:R-:W-:-:S03]  /*5160*/  FADD R225, R102, R225 ;  /* 0x000000e166e17221 */ /* 0x008fc60000000000 */
[----:B------:R1:W-:Y:S01]  /*5170*/  STL [R1+0x68], R226 ;  /* 0x000068e201007387 */ /* 0x0003e20000100800 */
[----:B----4-:R-:W-:-:S03]  /*5180*/  FADD R224, R103, R224 ;  /* 0x000000e067e07221 */ /* 0x010fc60000000000 */
        /* <DEDUP_REMOVED lines=27> */
[----:B-1----:R-:W4:Y:S04]  /*5340*/  LDL.LU R226, [R1+0xac] ;  /* 0x0000ac0001e27983 */ /* 0x002f280000300800 */
[----:B------:R1:W-:Y:S04]  /*5350*/  STL [R1+0xa0], R212 ;  /* 0x0000a0d401007387 */ /* 0x0003e80000100800 */
[----:B--2---:R-:W2:Y:S04]  /*5360*/  LDL.LU R225, [R1+0xb0] ;  /* 0x0000b00001e17983 */ /* 0x004ea80000300800 */
[----:B------:R1:W-:Y:S04]  /*5370*/  STL [R1+0xa4], R211 ;  /* 0x0000a4d301007387 */ /* 0x0003e80000100800 */
[----:B---3--:R-:W3:Y:S04]  /*5380*/  LDL.LU R224, [R1+0xb4] ;  /* 0x0000b40001e07983 */ /* 0x008ee80000300800 */
[----:B----4-:R-:W4:Y:S04]  /*5390*/  LDL.LU R223, [R1+0xb8] ;  /* 0x0000b80001df7983 */ /* 0x010f280000300800 */
        /* <DEDUP_REMOVED lines=10> */
[----:B-1----:R-:W4:Y:S04]  /*5440*/  LDL.LU R212, [R1+0xe4] ;  /* 0x0000e40001d47983 */ /* 0x002f280000300800 */
[----:B------:R-:W4:Y:S01]  /*5450*/  LDL.LU R211, [R1+0xe8] ;  /* 0x0000e80001d37983 */ /* 0x000f220000300800 */
[----:B------:R-:W-:-:S01]  /*5460*/  FADD R227, R85, R227 ;  /* 0x000000e355e37221 */ /* 0x000fc20000000000 */
[----:B------:R-:W-:-:S04]  /*5470*/  FADD R226, R86, R226 ;  /* 0x000000e256e27221 */ /* 0x000fc80000000000 */
[----:B------:R0:W-:Y:S01]  /*5480*/  STL [R1+0xa8], R227 ;  /* 0x0000a8e301007387 */ /* 0x0001e20000100800 */
[----:B--2---:R-:W-:-:S03]  /*5490*/  FADD R225, R87, R225 ;  /* 0x000000e157e17221 */ /* 0x004fc60000000000 */
        /* <DEDUP_REMOVED lines=49> */
[----:B------:R-:W-:Y:S01]  /*57b0*/  STL [R1+0xec], R227 ;  /* 0x0000ece301007387 */ /* 0x000fe20000100800 */
[----:B--2---:R-:W-:-:S03]  /*57c0*/  FADD R225, R40, R225 ;  /* 0x000000e128e17221 */ /* 0x004fc60000000000 */
[----:B------:R-:W-:Y:S01]  /*57d0*/  STL [R1+0xf0], R226 ;  /* 0x0000f0e201007387 */ /* 0x000fe20000100800 */
[----:B---3--:R-:W-:-:S03]  /*57e0*/  FADD R224, R41, R224 ;  /* 0x000000e029e07221 */ /* 0x008fc60000000000 */
[----:B------:R-:W-:Y:S01]  /*57f0*/  STL [R1+0xf4], R225 ;  /* 0x0000f4e101007387 */ /* 0x000fe20000100800 */
[----:B----4-:R-:W-:-:S03]  /*5800*/  FADD R223, R42, R223 ;  /* 0x000000df2adf7221 */ /* 0x010fc60000000000 */
[----:B------:R-:W-:Y:S01]  /*5810*/  STL [R1+0xf8], R224 ;  /* 0x0000f8e001007387 */ /* 0x000fe20000100800 */
[----:B------:R-:W-:-:S03]  /*5820*/  FADD R222, R43, R222 ;  /* 0x000000de2bde7221 */ /* 0x000fc60000000000 */
        /* <DEDUP_REMOVED lines=19> */
[----:B------:R-:W-:-:S01]  /*5960*/  FADD R212, R53, R212 ;  /* 0x000000d435d47221 */ /* 0x000fc20000000000 */
[----:B------:R-:W-:-:S05]  /*5970*/  FADD R211, R54, R211 ;  /* 0x000000d336d37221 */ /* 0x000fca0000000000 */
        /* <DEDUP_REMOVED lines=22> */
[----:B---3--:R-:W-:-:S03]  /*5ae0*/  FADD R212, R24, R212 ;  /* 0x000000d418d47221 */ /* 0x008fc60000000000 */
[----:B0-----:R0:W5:Y:S01]  /*5af0*/  LDL.LU R211, [R1+0x1c4] ;  /* 0x0001c40001d37983 */ /* 0x0011620000300800 */
[----:B----4-:R-:W-:-:S03]  /*5b00*/  FADD R213, R25, R213 ;  /* 0x000000d519d57221 */ /* 0x010fc60000000000 */
[----:B------:R1:W-:Y:S01]  /*5b10*/  STL [R1+0x134], R212 ;  /* 0x000134d401007387 */ /* 0x0003e20000100800 */
[----:B------:R-:W-:-:S01]  /*5b20*/  FADD R214, R26, R214 ;  /* 0x000000d61ad67221 */ /* 0x000fc20000000000 */
[----:B------:R-:W-:Y:S02]  /*5b30*/  FADD R215, R27, R215 ;  /* 0x000000d71bd77221 */ /* 0x000fe40000000000 */
[----:B-1----:R0:W5:Y:S01]  /*5b40*/  LDL.LU R212, [R1+0x1c0] ;  /* 0x0001c00001d47983 */ /* 0x0021620000300800 */
[----:B------:R-:W-:-:S03]  /*5b50*/  FADD R216, R28, R216 ;  /* 0x000000d81cd87221 */ /* 0x000fc60000000000 */
[----:B------:R1:W-:Y:S01]  /*5b60*/  STL [R1+0x138], R213 ;  /* 0x000138d501007387 */ /* 0x0003e20000100800 */
[----:B------:R-:W-:-:S01]  /*5b70*/  FADD R217, R29, R217 ;  /* 0x000000d91dd97221 */ /* 0x000fc20000000000 */
[----:B------:R-:W-:Y:S02]  /*5b80*/  FADD R218, R30, R218 ;  /* 0x000000da1eda7221 */ /* 0x000fe40000000000 */
[----:B-1----:R0:W5:Y:S04]  /*5b90*/  LDL.LU R213, [R1+0x1bc] ;  /* 0x0001bc0001d57983 */ /* 0x0021680000300800 */
[----:B------:R1:W-:Y:S01]  /*5ba0*/  STL [R1+0x13c], R214 ;  /* 0x00013cd601007387 */ /* 0x0003e20000100800 */
[----:B------:R-:W-:-:S01]  /*5bb0*/  FADD R219, R31, R219 ;  /* 0x000000db1fdb7221 */ /* 0x000fc20000000000 */
[----:B------:R-:W-:-:S02]  /*5bc0*/  FADD R220, R32, R220 ;  /* 0x000000dc20dc7221 */ /* 0x000fc40000000000 */
[----:B-1----:R0:W5:Y:S04]  /*5bd0*/  LDL.LU R214, [R1+0x1b8] ;  /* 0x0001b80001d67983 */ /* 0x0021680000300800 */
[----:B------:R1:W-:Y:S01]  /*5be0*/  STL [R1+0x140], R215 ;  /* 0x000140d701007387 */ /* 0x0003e20000100800 */
[----:B------:R-:W-:-:S01]  /*5bf0*/  FADD R221, R33, R221 ;  /* 0x000000dd21dd7221 */ /* 0x000fc20000000000 */
[----:B------:R-:W-:Y:S02]  /*5c00*/  FADD R222, R34, R222 ;  /* 0x000000de22de7221 */ /* 0x000fe40000000000 */
[----:B-1----:R0:W5:Y:S04]  /*5c10*/  LDL.LU R215, [R1+0x1b4] ;  /* 0x0001b40001d77983 */ /* 0x0021680000300800 */
[----:B------:R1:W-:Y:S01]  /*5c20*/  STL [R1+0x144], R216 ;  /* 0x000144d801007387 */ /* 0x0003e20000100800 */
[----:B------:R-:W-:-:S03]  /*5c30*/  FADD R223, R35, R223 ;  /* 0x000000df23df7221 */ /* 0x000fc60000000000 */
        /* <DEDUP_REMOVED lines=13> */
[----:B------:R1:W-:Y:S04]  /*5d10*/  STL [R1+0x158], R221 ;  /* 0x000158dd01007387 */ /* 0x0003e80000100800 */
        /* <DEDUP_REMOVED lines=12> */
[----:B-1----:R0:W5:Y:S01]  /*5de0*/  LDL.LU R227, [R1+0x184] ;  /* 0x0001840001e37983 */ /* 0x0021620000300800 */
[----:B------:R-:W-:-:S05]  /*5df0*/  UMOV UR6, URZ ;  /* 0x0000003f00067c82 */ /* 0x000fca0008000000 */
.L_x_25:
[----:B------:R-:W-:Y:S05]  /*5e00*/  @!P1 BRA `(.L_x_26) ;  /* 0x0000000000049947 */ /* 0x000fea0003800000 */
[----:B------:R-:W-:Y:S01]  /*5e10*/  BPT.TRAP 0x1 ;  /* 0x000000040000795c */ /* 0x000fe20000300000 */
.L_x_26:
[----:B------:R-:W-:Y:S02]  /*5e20*/  UISETP.GT.U32.AND UP0, UPT, UR7, 0x1, UPT ;  /* 0x000000010700788c */ /* 0x000fe4000bf04070 */
[----:B------:R-:W-:-:S04]  /*5e30*/  ULEA UR16, UR36, UR11, 0x3 ;  /* 0x0000000b24107291 */ /* 0x000fc8000f8e183f */
[----:B------:R-:W-:Y:S01]  /*5e40*/  UIADD3 UR16, UR16, 0x40, URZ ;  /* 0x0000004010107890 */ /* 0x000fe2000fffe03f */
[----:B------:R-:W-:-:S03]  /*5e50*/  PLOP3.LUT P0, PT, PT, PT, UP0, 0x80, 0x0 ;  /* 0x000000000000781c */ /* 0x000fc60003f0f008 */
[----:B------:R-:W-:-:S09]  /*5e60*/  UPRMT UR16, URZ, 0x654, UR16 ;  /* 0x000006543f107896 */ /* 0x000fd20008000010 */
[----:B------:R-:W-:Y:S01]  /*5e70*/  SYNCS.ARRIVE.TRANS64.RED.A1T0 RZ, [UR16], RZ ;  /* 0x000000ffffff79a7 */ /* 0x000fe20008100410 */
[----:B------:R-:W-:Y:S05]  /*5e80*/  @P0 BRA `(.L_x_27) ;  /* 0x0000000000040947 */ /* 0x000fea0003800000 */
[----:B------:R-:W-:Y:S01]  /*5e90*/  BPT.TRAP 0x1 ;  /* 0x000000040000795c */ /* 0x000fe20000300000 */
.L_x_27:
[----:B------:R-:W-:Y:S02]  /*5ea0*/  UISETP.GT.AND UP2, UPT, UR37, 0x1, UPT ;  /* 0x000000012500788c */ /* 0x000fe4000bf44270 */
[----:B------:R-:W-:Y:S02]  /*5eb0*/  UIADD3 UR38, UR38, 0x1, URZ ;  /* 0x0000000126267890 */ /* 0x000fe4000fffe03f */
[----:B------:R-:W-:Y:S02]  /*5ec0*/  UIADD3 UR36, UR36, 0x1, URZ ;  /* 0x0000000124247890 */ /* 0x000fe4000fffe03f */
[----:B------:R-:W-:Y:S01]  /*5ed0*/  PLOP3.LUT P0, PT, PT, PT, UP2, 0x80, 0x0 ;  /* 0x000000000000781c */ /* 0x000fe20003f0f028 */
[----:B------:R-:W-:Y:S02]  /*5ee0*/  UISETP.NE.AND UP0, UPT, UR38, 0x8, UPT ;  /* 0x000000082600788c */ /* 0x000fe4000bf05270 */
[----:B------:R-:W-:Y:S02]  /*5ef0*/  UISETP.NE.AND UP1, UPT, UR36, 0x8, UPT ;  /* 0x000000082400788c */ /* 0x000fe4000bf25270 */
[----:B------:R-:W-:-:S02]  /*5f00*/  USEL UR16, URZ, 0x1, UP0 ;  /* 0x000000013f107887 */ /* 0x000fc40008000000 */
[----:B------:R-:W-:Y:S02]  /*5f10*/  UIADD3 UR37, UR37, -0x1, URZ ;  /* 0xffffffff25257890 */ /* 0x000fe4000fffe03f */
[----:B------:R-:W-:Y:S02]  /*5f20*/  USEL UR38, UR38, URZ, UP0 ;  /* 0x0000003f26267287 */ /* 0x000fe40008000000 */
[----:B------:R-:W-:Y:S01]  /*5f30*/  LOP3.LUT R228, R228, UR16, RZ, 0x3c, !PT ;  /* 0x00000010e4e47c12 */ /* 0x000fe2000f8e3cff */
[----:B------:R-:W-:Y:S01]  /*5f40*/  USEL UR36, UR36, URZ, UP1 ;  /* 0x0000003f24247287 */ /* 0x000fe20008800000 */
[----:B------:R-:W-:Y:S01]  /*5f50*/  UMOV UR16, 0x1 ;  /* 0x0000000100107882 */ /* 0x000fe20000000000 */
[----:B------:R-:W-:Y:S10]  /*5f60*/  @P0 BRA `(.L_x_28) ;  /* 0xffffffdc00e40947 */ /* 0x000ff4000383ffff */
.L_x_20:
[----:B------:R-:W-:-:S04]  /*5f70*/  UISETP.NE.AND UP0, UPT, UR6, URZ, UPT ;  /* 0x0000003f0600728c */ /* 0x000fc8000bf05270 */
[----:B------:R-:W-:-:S06]  /*5f80*/  USEL UR6, URZ, 0x1, !UP0 ;  /* 0x000000013f067887 */ /* 0x000fcc000c000000 */
[----:B------:R-:W-:-:S13]  /*5f90*/  ISETP.NE.AND P0, PT, RZ, UR6, PT ;  /* 0x00000006ff007c0c */ /* 0x000fda000bf05270 */
[----:B------:R-:W-:Y:S05]  /*5fa0*/  @!P0 BRA `(.L_x_29) ;  /* 0x0000001800648947 */ /* 0x000fea0003800000 */
[----:B------:R-:W-:Y:S02]  /*5fb0*/  WARPGROUP.DEPBAR.LE gsb0, 0x0 ;  /* 0x00008000000079c5 */ /* 0x000fe40000010000 */
[----:B-----5:R-:W-:Y:S01]  /*5fc0*/  FADD R227, R168, R227 ;  /* 0x000000e3a8e37221 */ /* 0x020fe20000000000 */
[----:B------:R-:W-:Y:S01]  /*5fd0*/  FADD R226, R169, R226 ;  /* 0x000000e2a9e27221 */ /* 0x000fe20000000000 */
[----:B------:R-:W-:Y:S01]  /*5fe0*/  FADD R225, R170, R225 ;  /* 0x000000e1aae17221 */ /* 0x000fe20000000000 */
[----:B------:R-:W-:Y:S02]  /*5ff0*/  FADD R224, R171, R224 ;  /* 0x000000e0abe07221 */ /* 0x000fe40000000000 */
[----:B------:R0:W-:Y:S01]  /*6000*/  STL [R1+0x184], R227 ;  /* 0x000184e301007387 */ /* 0x0001e20000100800 */
[----:B------:R-:W-:Y:S01]  /*6010*/  FADD R223, R172, R223 ;  /* 0x000000dfacdf7221 */ /* 0x000fe20000000000 */
[----:B------:R-:W-:Y:S01]  /*6020*/  FADD R222, R173, R222 ;  /* 0x000000deadde7221 */ /* 0x000fe20000000000 */
[----:B------:R-:W-:Y:S01]  /*6030*/  FADD R221, R174, R221 ;  /* 0x000000ddaedd7221 */ /* 0x000fe20000000000 */
[----:B0-----:R-:W2:Y:S04]  /*6040*/  LDL.LU R227, [R1+0x78] ;  /* 0x0000780001e37983 */ /* 0x001ea80000300800 */
[----:B------:R0:W-:Y:S01]  /*6050*/  STL [R1+0x188], R226 ;  /* 0x000188e201007387 */ /* 0x0001e20000100800 */
[----:B------:R-:W-:Y:S01]  /*6060*/  FADD R220, R175, R220 ;  /* 0x000000dcafdc7221 */ /* 0x000fe20000000000 */
[----:B------:R-:W-:-:S02]  /*6070*/  FADD R219, R176, R219 ;  /* 0x000000dbb0db7221 */ /* 0x000fc40000000000 */
[----:B0-----:R-:W3:Y:S04]  /*6080*/  LDL.LU R226, [R1+0x74] ;  /* 0x0000740001e27983 */ /* 0x001ee80000300800 */
[----:B------:R0:W-:Y:S01]  /*6090*/  STL [R1+0x18c], R225 ;  /* 0x00018ce101007387 */ /* 0x0001e20000100800 */
[----:B------:R-:W-:-:S03]  /*60a0*/  FADD R218, R177, R218 ;  /* 0x000000dab1da7221 */ /* 0x000fc60000000000 */
[----:B0-----:R-:W4:Y:S04]  /*60b0*/  LDL.LU R225, [R1+0x70] ;  /* 0x0000700001e17983 */ /* 0x001f280000300800 */
[----:B------:R0:W-:Y:S01]  /*60c0*/  STL [R1+0x190], R224 ;  /* 0x000190e001007387 */ /* 0x0001e20000100800 */
[----:B------:R-:W-:-:S03]  /*60d0*/  FADD R217, R178, R217 ;  /* 0x000000d9b2d97221 */ /* 0x000fc60000000000 */
[----:B0-----:R-:W2:Y:S04]  /*60e0*/  LDL.LU R224, [R1+0x6c] ;  /* 0x00006c0001e07983 */ /* 0x001ea80000300800 */
[----:B------:R0:W-:Y:S01]  /*60f0*/  STL [R1+0x194], R223 ;  /* 0x000194df01007387 */ /* 0x0001e20000100800 */
[----:B------:R-:W-:-:S03]  /*6100*/  FADD R216, R179, R216 ;  /* 0x000000d8b3d87221 */ /* 0x000fc60000000000 */
        /* <DEDUP_REMOVED lines=58> */
[----:B------:R0:W-:Y:S04]  /*64b0*/  STL [R1+0x1e4], R203 ;  /* 0x0001e4cb01007387 */ /* 0x0001e80000100800 */
        /* <DEDUP_REMOVED lines=12> */
[----:B0-----:R-:W2:Y:S01]  /*6580*/  LDL.LU R197, [R1] ;  /* 0x0000000001c57983 */ /* 0x001ea20000300800 */
[----:B----4-:R-:W-:Y:S01]  /*6590*/  FADD R219, R97, R219 ;  /* 0x000000db61db7221 */ /* 0x010fe20000000000 */
[----:B---3--:R-:W-:Y:S01]  /*65a0*/  FADD R220, R98, R220 ;  /* 0x000000dc62dc7221 */ /* 0x008fe20000000000 */
[----:B--2---:R-:W-:Y:S01]  /*65b0*/  FADD R221, R99, R221 ;  /* 0x000000dd63dd7221 */ /* 0x004fe20000000000 */
[----:B------:R-:W-:Y:S01]  /*65c0*/  FADD R222, R100, R222 ;  /* 0x000000de64de7221 */ /* 0x000fe20000000000 */
        /* <DEDUP_REMOVED lines=62> */
[----:B------:R-:W-:-:S05]  /*69b0*/  FADD R197, R107, R197 ;  /* 0x000000c56bc57221 */ /* 0x000fca0000000000 */
[----:B------:R0:W-:Y:S04]  /*69c0*/  STL [R1], R197 ;  /* 0x000000c501007387 */ /* 0x0001e80000100800 */
[----:B------:R2:W-:Y:S04]  /*69d0*/  STL [R1+0x4], R198 ;  /* 0x000004c601007387 */ /* 0x0005e80000100800 */
        /* <DEDUP_REMOVED lines=26> */
[----:B0-----:R-:W4:Y:S04]  /*6b80*/  LDL.LU R197, [R1+0x7c] ;  /* 0x00007c0001c57983 */ /* 0x001f280000300800 */
        /* <DEDUP_REMOVED lines=33> */
[----:B------:R-:W-:-:S05]  /*6da0*/  FADD R197, R74, R197 ;  /* 0x000000c54ac57221 */ /* 0x000fca0000000000 */
[----:B------:R0:W-:Y:S01]  /*6db0*/  STL [R1+0x7c], R197 ;  /* 0x00007cc501007387 */ /* 0x0001e20000100800 */
[----:B--2---:R-:W-:-:S05]  /*6dc0*/  FADD R198, R75, R198 ;  /* 0x000000c64bc67221 */ /* 0x004fca0000000000 */
[----:B------:R1:W-:Y:S01]  /*6dd0*/  STL [R1+0x80], R198 ;  /* 0x000080c601007387 */ /* 0x0003e20000100800 */
[----:B---3--:R-:W-:-:S05]  /*6de0*/  FADD R199, R76, R199 ;  /* 0x000000c74cc77221 */ /* 0x008fca0000000000 */
[----:B------:R2:W-:Y:S01]  /*6df0*/  STL [R1+0x84], R199 ;  /* 0x000084c701007387 */ /* 0x0005e20000100800 */
[----:B----4-:R-:W-:Y:S01]  /*6e00*/  FADD R200, R77, R200 ;  /* 0x000000c84dc87221 */ /* 0x010fe20000000000 */
[----:B------:R-:W-:-:S04]  /*6e10*/  FADD R201, R78, R201 ;  /* 0x000000c94ec97221 */ /* 0x000fc80000000000 */
        /* <DEDUP_REMOVED lines=85> */
[----:B------:R-:W-:-:S05]  /*7370*/  FADD R197, R41, R197 ;  /* 0x000000c529c57221 */ /* 0x000fca0000000000 */
[----:B------:R0:W-:Y:S01]  /*7380*/  STL [R1+0xf8], R197 ;  /* 0x0000f8c501007387 */ /* 0x0001e20000100800 */
[----:B------:R-:W-:-:S03]  /*7390*/  FADD R198, R42, R198 ;  /* 0x000000c62ac67221 */ /* 0x000fc60000000000 */
[----:B0-----:R0:W5:Y:S01]  /*73a0*/  LDL.LU R197, [R1+0x1fc] ;  /* 0x0001fc0001c57983 */ /* 0x0011620000300800 */
[----:B--2---:R-:W-:-:S03]  /*73b0*/  FADD R199, R43, R199 ;  /* 0x000000c72bc77221 */ /* 0x004fc60000000000 */
[----:B------:R1:W-:Y:S01]  /*73c0*/  STL [R1+0xfc], R198 ;  /* 0x0000fcc601007387 */ /* 0x0003e20000100800 */
[----:B---3--:R-:W-:Y:S01]  /*73d0*/  FADD R200, R44, R200 ;  /* 0x000000c82cc87221 */ /* 0x008fe20000000000 */
[----:B----4-:R-:W-:Y:S02]  /*73e0*/  FADD R201, R45, R201 ;  /* 0x000000c92dc97221 */ /* 0x010fe40000000000 */
[----:B-1----:R0:W5:Y:S01]  /*73f0*/  LDL.LU R198, [R1+0x1f8] ;  /* 0x0001f80001c67983 */ /* 0x0021620000300800 */
[----:B------:R-:W-:-:S03]  /*7400*/  FADD R202, R46, R202 ;  /* 0x000000ca2eca7221 */ /* 0x000fc60000000000 */
[----:B------:R1:W-:Y:S01]  /*7410*/  STL [R1+0x100], R199 ;  /* 0x000100c701007387 */ /* 0x0003e20000100800 */
[----:B------:R-:W-:-:S03]  /*7420*/  FADD R203, R47, R203 ;  /* 0x000000cb2fcb7221 */ /* 0x000fc60000000000 */
[----:B-1----:R0:W5:Y:S01]  /*7430*/  LDL.LU R199, [R1+0x1f4] ;  /* 0x0001f40001c77983 */ /* 0x0021620000300800 */
[----:B------:R-:W-:-:S03]  /*7440*/  FADD R204, R48, R204 ;  /* 0x000000cc30cc7221 */ /* 0x000fc60000000000 */
[----:B------:R1:W-:Y:S01]  /*7450*/  STL [R1+0x104], R200 ;  /* 0x000104c801007387 */ /* 0x0003e20000100800 */
[----:B------:R-:W-:Y:S01]  /*7460*/  FADD R205, R49, R205 ;  /* 0x000000cd31cd7221 */ /* 0x000fe20000000000 */
[----:B------:R-:W-:Y:S02]  /*7470*/  FADD R206, R50, R206 ;  /* 0x000000ce32ce7221 */ /* 0x000fe40000000000 */
[----:B-1----:R0:W5:Y:S04]  /*7480*/  LDL.LU R200, [R1+0x1f0] ;  /* 0x0001f00001c87983 */ /* 0x0021680000300800 */
[----:B------:R1:W-:Y:S01]  /*7490*/  STL [R1+0x108], R201 ;  /* 0x000108c901007387 */ /* 0x0003e20000100800 */
[----:B------:R-:W-:Y:S01]  /*74a0*/  FADD R207, R51, R207 ;  /* 0x000000cf33cf7221 */ /* 0x000fe20000000000 */
[----:B------:R-:W-:-:S02]  /*74b0*/  FADD R208, R52, R208 ;  /* 0x000000d034d07221 */ /* 0x000fc40000000000 */
        /* <DEDUP_REMOVED lines=71> */
[----:B-1----:R0:W5:Y:S02]  /*7930*/  LDL.LU R227, [R1+0x184] ;  /* 0x0001840001e37983 */ /* 0x0021640000300800 */
.L_x_29:
[----:B------:R-:W-:Y:S02]  /*7940*/  WARPGROUP.DEPBAR.LE gsb0, 0x0 ;  /* 0x00008000000079c5 */ /* 0x000fe40000010000 */
[----:B------:R-:W1:Y:S02]  /*7950*/  LDC R24, c[0x0][0x28c] ;  /* 0x0000a300ff187b82 */ /* 0x000e640000000800 */
[----:B-1----:R-:W-:-:S13]  /*7960*/  ISETP.GE.AND P0, PT, R24, 0x1, PT ;  /* 0x000000011800780c */ /* 0x002fda0003f06270 */
[----:B------:R-:W-:Y:S05]  /*7970*/  @!P0 BRA `(.L_x_30) ;  /* 0x0000000000408947 */ /* 0x000fea0003800000 */
[----:B------:R-:W-:-:S06]  /*7980*/  UISETP.NE.AND UP0, UPT, UR9, 0x3, UPT ;  /* 0x000000030900788c */ /* 0x000fcc000bf05270 */
[----:B------:R-:W-:-:S13]  /*7990*/  PLOP3.LUT P0, PT, PT, PT, UP0, 0x80, 0x0 ;  /* 0x000000000000781c */ /* 0x000fda0003f0f008 */
[----:B------:R-:W-:Y:S05]  /*79a0*/  @!P0 BRA `(.L_x_31) ;  /* 0x0000000000048947 */ /* 0x000fea0003800000 */
[----:B------:R-:W-:Y:S01]  /*79b0*/  BPT.TRAP 0x1 ;  /* 0x000000040000795c */ /* 0x000fe20000300000 */
.L_x_31:
[----:B------:R-:W-:-:S04]  /*79c0*/  UISETP.LT.AND UP0, UPT, UR10, 0x1, UPT ;  /* 0x000000010a00788c */ /* 0x000fc8000bf01270 */
[----:B------:R-:W-:Y:S02]  /*79d0*/  USEL UR6, UR10, 0x1, UP0 ;  /* 0x000000010a067887 */ /* 0x000fe40008000000 */
[----:B------:R-:W-:Y:S02]  /*79e0*/  UISETP.GT.U32.AND UP0, UPT, UR7, 0x1, UPT ;  /* 0x000000010700788c */ /* 0x000fe4000bf04070 */
[----:B------:R-:W-:-:S04]  /*79f0*/  UIADD3 UR6, UR5, UR10, -UR6 ;  /* 0x0000000a05067290 */ /* 0x000fc8000fffe806 */
[----:B------:R-:W-:Y:S01]  /*7a00*/  USHF.L.U32 UR6, UR6, 0x3, URZ ;  /* 0x0000000306067899 */ /* 0x000fe2000800063f */
[----:B------:R-:W-:-:S03]  /*7a10*/  PLOP3.LUT P0, PT, PT, PT, UP0, 0x80, 0x0 ;  /* 0x000000000000781c */ /* 0x000fc60003f0f008 */
[----:B------:R-:W-:-:S04]  /*7a20*/  ULOP3.LUT UR6, UR6, 0x38, URZ, 0xc0, !UPT ;  /* 0x0000003806067892 */ /* 0x000fc8000f8ec03f */
[----:B------:R-:W-:-:S04]  /*7a30*/  UIADD3 UR6, UR11, 0x40, UR6 ;  /* 0x000000400b067890 */ /* 0x000fc8000fffe006 */
[----:B------:R-:W-:-:S09]  /*7a40*/  UPRMT UR6, URZ, 0x654, UR6 ;  /* 0x000006543f067896 */ /* 0x000fd20008000006 */
[----:B------:R-:W-:Y:S01]  /*7a50*/  SYNCS.ARRIVE.TRANS64.RED.A1T0 RZ, [UR6], RZ ;  /* 0x000000ffffff79a7 */ /* 0x000fe20008100406 */
[----:B------:R-:W-:Y:S05]  /*7a60*/  @P0 BRA `(.L_x_30) ;  /* 0x0000000000040947 */ /* 0x000fea0003800000 */
[----:B------:R-:W-:Y:S01]  /*7a70*/  BPT.TRAP 0x1 ;  /* 0x000000040000795c */ /* 0x000fe20000300000 */
.L_x_30:
[----:B------:R1:W-:Y:S01]  /*7a80*/  STL [R1+0x18c], R3 ;  /* 0x00018c0301007387 */ /* 0x0003e20000100800 */
[----:B------:R-:W0:Y:S01]  /*7a90*/  LDC R28, c[0x0][0x288] ;  /* 0x0000a200ff1c7b82 */ /* 0x000e220000000800 */
[----:B------:R-:W-:Y:S02]  /*7aa0*/  ULDC UR6, c[0x0][0x284] ;  /* 0x0000a10000067ab9 */ /* 0x000fe40000000800 */
[----:B-1----:R-:W2:Y:S04]  /*7ab0*/  LDL.LU R3, [R1+0x17c] ;  /* 0x00017c0001037983 */ /* 0x002ea80000300800 */
[----:B------:R1:W-:Y:S04]  /*7ac0*/  STL [R1+0x188], R2 ;  /* 0x0001880201007387 */ /* 0x0003e80000100800 */
[----:B-1----:R-:W3:Y:S04]  /*7ad0*/  LDL.LU R2, [R1+0x180] ;  /* 0x0001800001027983 */ /* 0x002ee80000300800 */
[----:B-----5:R1:W-:Y:S02]  /*7ae0*/  STL [R1+0x184], R0 ;  /* 0x0001840001007387 */ /* 0x0203e40000100800 */
[----:B-1----:R-:W1:Y:S02]  /*7af0*/  S2R R0, SR_TID.X ;  /* 0x0000000000007919 */ /* 0x002e640000002100 */
[----:B-1----:R-:W-:-:S02]  /*7b00*/  SHF.R.U32.HI R24, RZ, 0x2, R0 ;  /* 0x00000002ff187819 */ /* 0x002fc40000011600 */
[----:B------:R-:W-:Y:S02]  /*7b10*/  SHF.R.U32.HI R27, RZ, 0x7, R0 ;  /* 0x00000007ff1b7819 */ /* 0x000fe40000011600 */
[----:B------:R-:W-:Y:S01]  /*7b20*/  LOP3.LUT R25, R24, 0x7, RZ, 0xc0, !PT ;  /* 0x0000000718197812 */ /* 0x000fe200078ec0ff */
[C---:B------:R-:W-:Y:S01]  /*7b30*/  IMAD.SHL.U32 R32, R0.reuse, 0x2, RZ ;  /* 0x0000000200207824 */ /* 0x040fe200078e00ff */
[----:B------:R-:W-:Y:S02]  /*7b40*/  LOP3.LUT R24, R27, 0x1, RZ, 0xc0, !PT ;  /* 0x000000011b187812 */ /* 0x000fe400078ec0ff */
[C---:B------:R-:W-:Y:S02]  /*7b50*/  LOP3.LUT R26, R0.reuse, 0x60, RZ, 0xc0, !PT ;  /* 0x00000060001a7812 */ /* 0x040fe400078ec0ff */
[----:B------:R-:W-:Y:S01]  /*7b60*/  LOP3.LUT R27, R0, 0x3, RZ, 0xc0, !PT ;  /* 0x00000003001b7812 */ /* 0x000fe200078ec0ff */
[----:B------:R-:W-:Y:S01]  /*7b70*/  IMAD.SHL.U32 R30, R24, 0x40, RZ ;  /* 0x00000040181e7824 */ /* 0x000fe200078e00ff */
[----:B------:R-:W-:-:S04]  /*7b80*/  SHF.R.U32.HI R26, RZ, 0x1, R26 ;  /* 0x00000001ff1a7819 */ /* 0x000fc8000001161a */
[----:B------:R-:W-:Y:S01]  /*7b90*/  IADD3 R29, RZ, -R26, -R25 ;  /* 0x8000001aff1d7210 */ /* 0x000fe20007ffe819 */
[----:B--2---:R-:W-:Y:S02]  /*7ba0*/  IMAD R43, R3, 0xa0, RZ ;  /* 0x000000a0032b7824 */ /* 0x004fe400078e02ff */
[----:B------:R1:W5:Y:S02]  /*7bb0*/  LDL.LU R3, [R1+0x18c] ;  /* 0x00018c0001037983 */ /* 0x0003640000300800 */
[----:B------:R-:W-:Y:S01]  /*7bc0*/  IMAD R29, R24, -0x40, R29 ;  /* 0xffffffc0181d7824 */ /* 0x000fe200078e021d */
[----:B------:R-:W-:Y:S01]  /*7bd0*/  LOP3.LUT R45, R30, 0x40, R25, 0xe2, !PT ;  /* 0x000000401e2d7812 */ /* 0x000fe200078ee219 */
[----:B0-----:R-:W-:Y:S01]  /*7be0*/  IMAD R24, R27, -0x2, R28 ;  /* 0xfffffffe1b187824 */ /* 0x001fe200078e021c */
[----:B------:R-:W-:Y:S01]  /*7bf0*/  ISETP.GE.AND P0, PT, R43, R28, PT ;  /* 0x0000001c2b00720c */ /* 0x000fe20003f06270 */
[C---:B---3--:R-:W-:Y:S02]  /*7c00*/  IMAD.SHL.U32 R44, R2.reuse, 0x100, RZ ;  /* 0x00000100022c7824 */ /* 0x048fe400078e00ff */
[----:B------:R-:W-:-:S02]  /*7c10*/  IMAD.WIDE R40, R2, 0x100, RZ ;  /* 0x0000010002287825 */ /* 0x000fc400078e02ff */
[----:B------:R1:W5:Y:S04]  /*7c20*/  LDL.LU R2, [R1+0x188] ;  /* 0x0001880001027983 */ /* 0x0003680000300800 */
[----:B------:R1:W5:Y:S01]  /*7c30*/  LDL.LU R0, [R1+0x184] ;  /* 0x0001840001007983 */ /* 0x0003620000300800 */
[C---:B------:R-:W-:Y:S01]  /*7c40*/  ISETP.GE.OR P0, PT, R44.reuse, UR6, P0 ;  /* 0x000000062c007c0c */ /* 0x040fe20008706670 */
[----:B------:R-:W-:Y:S01]  /*7c50*/  IMAD.MOV.U32 R42, RZ, RZ, -0x1 ;  /* 0xffffffffff2a7424 */ /* 0x000fe200078e00ff */
[----:B------:R-:W-:Y:S02]  /*7c60*/  IADD3 R44, -R44, UR6, R29 ;  /* 0x000000062c2c7c10 */ /* 0x000fe4000fffe11d */
[----:B------:R-:W-:Y:S01]  /*7c70*/  LOP3.LUT R32, R43, 0x6, R32, 0xf8, !PT ;  /* 0x000000062b207812 */ /* 0x000fe200078ef820 */
[----:B------:R-:W-:Y:S01]  /*7c80*/  IMAD.IADD R43, R24, 0x1, -R43 ;  /* 0x00000001182b7824 */ /* 0x000fe200078e0a2b */
[----:B------:R-:W-:-:S07]  /*7c90*/  LOP3.LUT R45, R40, R45, R26, 0xfe, !PT ;  /* 0x0000002d282d7212 */ /* 0x000fce00078efe1a */
[----:B-1----:R-:W-:Y:S05]  /*7ca0*/  @P0 BRA `(.L_x_32) ;  /* 0x000000b800940947 */ /* 0x002fea0003800000 */
[----:B------:R-:W0:Y:S01]  /*7cb0*/  LDC.64 R28, c[0x0][0x5c8] ;  /* 0x00017200ff1c7b82 */ /* 0x000e220000000a00 */
[----:B------:R-:W-:Y:S01]  /*7cc0*/  USHF.R.S32.HI UR11, URZ, 0x1f, UR14 ;  /* 0x0000001f3f0b7899 */ /* 0x000fe2000801140e */
[--C-:B------:R-:W-:Y:S01]  /*7cd0*/  SHF.R.S32.HI R33, RZ, 0x1f, R32.reuse ;  /* 0x0000001fff217819 */ /* 0x100fe20000011420 */
[----:B------:R-:W-:Y:S01]  /*7ce0*/  ULDC.64 UR16, c[0x0][0x5d0] ;  /* 0x0001740000107ab9 */ /* 0x000fe20000000a00 */
[----:B------:R-:W-:Y:S01]  /*7cf0*/  BSSY B0, `(.L_x_32) ;  /* 0x0000ba0000007945 */ /* 0x000fe20003800000 */
[----:B------:R-:W-:Y:S02]  /*7d00*/  UIMAD UR6, UR11, UR16, URZ ;  /* 0x000000100b0672a4 */ /* 0x000fe4000f8e023f */
[----:B------:R-:W-:Y:S02]  /*7d10*/  IMAD.U32 R27, RZ, RZ, UR16 ;  /* 0x00000010ff1b7e24 */ /* 0x000fe4000f8e00ff */
[----:B------:R-:W-:Y:S02]  /*7d20*/  UIMAD UR6, UR14, UR17, UR6 ;  /* 0x000000110e0672a4 */ /* 0x000fe4000f8e0206 */
[----:B------:R-:W-:Y:S01]  /*7d30*/  IMAD.WIDE.U32 R26, R27, UR14, R32 ;  /* 0x0000000e1b1a7c25 */ /* 0x000fe2000f8e0020 */
[----:B------:R-:W-:-:S03]  /*7d40*/  ULDC.64 UR16, c[0x0][0x5c0] ;  /* 0x0001700000107ab9 */ /* 0x000fc60000000a00 */
[----:B------:R-:W-:Y:S02]  /*7d50*/  VIADD R27, R27, UR6 ;  /* 0x000000061b1b7c36 */ /* 0x000fe40008000000 */
[-C--:B0-----:R-:W-:Y:S01]  /*7d60*/  IMAD R24, R41, R28.reuse, RZ ;  /* 0x0000001c29187224 */ /* 0x081fe200078e02ff */
[----:B------:R-:W-:Y:S01]  /*7d70*/  SHF.L.U64.HI R34, R28, 0x3, R29 ;  /* 0x000000031c227819 */ /* 0x000fe2000001021d */
[----:B------:R-:W-:-:S04]  /*7d80*/  IMAD.WIDE.U32 R26, R45, R28, R26 ;  /* 0x0000001c2d1a7225 */ /* 0x000fc800078e001a */
[----:B------:R-:W-:Y:S01]  /*7d90*/  IMAD R25, R45, R29, R24 ;  /* 0x0000001d2d197224 */ /* 0x000fe200078e0218 */
[----:B------:R-:W-:Y:S01]  /*7da0*/  IADD3 R24, P2, R26, UR16, RZ ;  /* 0x000000101a187c10 */ /* 0x000fe2000ff5e0ff */
[C---:B------:R-:W-:Y:S01]  /*7db0*/  IMAD.SHL.U32 R35, R28.reuse, 0x8, RZ ;  /* 0x000000081c237824 */ /* 0x040fe200078e00ff */
[----:B------:R-:W-:Y:S01]  /*7dc0*/  LEA R30, P3, R28, R26, 0x7 ;  /* 0x0000001a1c1e7211 */ /* 0x000fe200078638ff */
[----:B------:R-:W-:-:S03]  /*7dd0*/  IMAD.IADD R27, R27, 0x1, R25 ;  /* 0x000000011b1b7824 */ /* 0x000fc600078e0219 */
[----:B------:R-:W-:Y:S02]  /*7de0*/  IADD3 R26, P1, P0, R26, UR16, R35 ;  /* 0x000000101a1a7c10 */ /* 0x000fe4000f83e023 */
[----:B------:R-:W-:Y:S02]  /*7df0*/  IADD3.X R25, R27, UR17, RZ, P2, !PT ;  /* 0x000000111b197c10 */ /* 0x000fe400097fe4ff */
[----:B------:R-:W-:Y:S02]  /*7e00*/  FSETP.NEU.AND P2, PT, RZ, UR8, PT ;  /* 0x00000008ff007c0b */ /* 0x000fe4000bf4d000 */
[----:B------:R-:W-:Y:S02]  /*7e10*/  LEA.HI.X R31, R28, R27, R29, 0x7, P3 ;  /* 0x0000001b1c1f7211 */ /* 0x000fe400018f3c1d */
[C---:B------:R-:W-:Y:S02]  /*7e20*/  IADD3 R28, P3, R30.reuse, UR16, RZ ;  /* 0x000000101e1c7c10 */ /* 0x040fe4000ff7e0ff */
[----:B------:R-:W-:-:S02]  /*7e30*/  IADD3 R30, P5, P6, R30, UR16, R35 ;  /* 0x000000101e1e7c10 */ /* 0x000fc4000febe023 */
[----:B------:R-:W-:Y:S02]  /*7e40*/  IADD3.X R29, R31, UR17, RZ, P3, !PT ;  /* 0x000000111f1d7c10 */ /* 0x000fe40009ffe4ff */
[--C-:B------:R-:W-:Y:S02]  /*7e50*/  IADD3.X R27, R27, UR17, R34.reuse, P1, P0 ;  /* 0x000000111b1b7c10 */ /* 0x100fe40008fe0422 */
[----:B------:R-:W-:Y:S01]  /*7e60*/  IADD3.X R31, R31, UR17, R34, P5, P6 ;  /* 0x000000111f1f7c10 */ /* 0x000fe2000afec422 */
[----:B------:R-:W-:Y:S06]  /*7e70*/  @!P2 BRA `(.L_x_33) ;  /* 0x000000880098a947 */ /* 0x000fec0003800000 */
[----:B------:R-:W-:Y:S01]  /*7e80*/  ULDC.64 UR16, c[0x0][0x5b8] ;  /* 0x00016e0000107ab9 */ /* 0x000fe20000000a00 */
[----:B------:R-:W-:Y:S01]  /*7e90*/  ISETP.GE.AND P3, PT, R44, 0x1, PT ;  /* 0x000000012c00780c */ /* 0x000fe20003f66270 */
[----:B------:R-:W-:Y:S02]  /*7ea0*/  UIMAD UR6, UR11, UR16, URZ ;  /* 0x000000100b0672a4 */ /* 0x000fe4000f8e023f */
[----:B------:R-:W-:Y:S01]  /*7eb0*/  IMAD.U32 R35, RZ, RZ, UR16 ;  /* 0x00000010ff237e24 */ /* 0x000fe2000f8e00ff */
[----:B------:R-:W-:Y:S01]  /*7ec0*/  BSSY B1, `(.L_x_34) ;  /* 0x0000010000017945 */ /* 0x000fe20003800000 */
[----:B------:R-:W-:Y:S01]  /*7ed0*/  ISETP.LT.OR P1, PT, R43, 0x1, !P3 ;  /* 0x000000012b00780c */ /* 0x000fe20005f21670 */
[----:B------:R-:W-:Y:S02]  /*7ee0*/  UIMAD UR6, UR14, UR17, UR6 ;  /* 0x000000110e0672a4 */ /* 0x000fe4000f8e0206 */
[----:B------:R-:W-:Y:S01]  /*7ef0*/  IMAD.WIDE.U32 R32, R35, UR14, R32 ;  /* 0x0000000e23207c25 */ /* 0x000fe2000f8e0020 */
[----:B------:R-:W-:Y:S01]  /*7f00*/  ULDC.64 UR14, c[0x0][0x5b0] ;  /* 0x00016c00000e7ab9 */ /* 0x000fe20000000a00 */
[----:B------:R-:W-:-:S02]  /*7f10*/  ULDC.64 UR16, c[0x0][0x5a8] ;  /* 0x00016a0000107ab9 */ /* 0x000fc40000000a00 */
[----:B------:R-:W-:Y:S02]  /*7f20*/  IMAD.MOV.U32 R38, RZ, RZ, R32 ;  /* 0x000000ffff267224 */ /* 0x000fe400078e0020 */
[----:B------:R-:W-:Y:S02]  /*7f30*/  VIADD R39, R33, UR6 ;  /* 0x0000000621277c36 */ /* 0x000fe40008000000 */
[----:B------:R-:W-:Y:S02]  /*7f40*/  IMAD R34, R41, UR14, RZ ;  /* 0x0000000e29227c24 */ /* 0x000fe4000f8e02ff */
[----:B------:R-:W-:-:S04]  /*7f50*/  IMAD.WIDE.U32 R32, R45, UR14, R38 ;  /* 0x0000000e2d207c25 */ /* 0x000fc8000f8e0026 */
[--C-:B------:R-:W-:Y:S01]  /*7f60*/  IMAD R35, R45, UR15, R34.reuse ;  /* 0x0000000f2d237c24 */ /* 0x100fe2000f8e0222 */
[----:B------:R-:W-:Y:S02]  /*7f70*/  IADD3 R32, P0, R32, UR16, RZ ;  /* 0x0000001020207c10 */ /* 0x000fe4000ff1e0ff */
[----:B------:R-:W-:Y:S02]  /*7f80*/  PRMT R34, RZ, 0x7610, R34 ;  /* 0x00007610ff227816 */ /* 0x000fe40000000022 */
[----:B------:R-:W-:Y:S01]  /*7f90*/  IADD3.X R33, R33, UR17, R35, P0, !PT ;  /* 0x0000001121217c10 */ /* 0x000fe200087fe423 */
[----:B------:R-:W-:Y:S08]  /*7fa0*/  @P1 BRA `(.L_x_35) ;  /* 0x0000000000041947 */ /* 0x000ff00003800000 */
[----:B------:R0:W5:Y:S02]  /*7fb0*/  LDG.E.U8 R34, desc[UR40][R32.64] ;  /* 0x0000002820227981 */ /* 0x000164000c1e1100 */
.L_x_35:
[----:B------:R-:W-:Y:S05]  /*7fc0*/  BSYNC B1 ;  /* 0x0000000000017941 */ /* 0x000fea0003800000 */
.L_x_34:
[----:B-----5:R-:W-:Y:S01]  /*7fd0*/  LOP3.LUT R34, R34, 0xff, RZ, 0xc0, !PT ;  /* 0x000000ff22227812 */ /* 0x020fe200078ec0ff */
[----:B------:R-:W-:Y:S01]  /*7fe0*/  BSSY B1, `(.L_x_36) ;  /* 0x000000b000017945 */ /* 0x000fe20003800000 */
[----:B------:R-:W-:Y:S02]  /*7ff0*/  ISETP.LT.OR P0, PT, R43, 0x2, !P3 ;  /* 0x000000022b00780c */ /* 0x000fe40005f01670 */
[----:B------:R-:W-:-:S05]  /*8000*/  F2FP.F16.E4M3.UNPACK_B R34, R34 ;  /* 0x00000022ff22723e */ /* 0x000fca00020006ff */
[----:B------:R-:W-:-:S05]  /*8010*/  HADD2.F32 R34, -RZ, R34.H0_H0 ;  /* 0x20000022ff227230 */ /* 0x000fca0000004100 */
[----:B------:R-:W-:-:S04]  /*8020*/  FMUL R34, R34, UR8 ;  /* 0x0000000822227c20 */ /* 0x000fc80008400000 */
[----:B------:R-:W-:-:S05]  /*8030*/  FFMA R34, R227, UR13, R34 ;  /* 0x0000000de3227c23 */ /* 0x000fca0008000022 */
[----:B------:R-:W-:Y:S02]  /*8040*/  F2FP.SATFINITE.E4M3.F32.PACK_AB_MERGE_C R35, RZ, R34, RZ ;  /* 0x00000022ff23723e */ /* 0x000fe400048070ff */
[----:B------:R-:W-:-:S03]  /*8050*/  PRMT R34, RZ, 0x7610, R34 ;  /* 0x00007610ff227816 */ /* 0x000fc60000000022 */
[----:B------:R1:W-:Y:S01]  /*8060*/  @!P1 STG.E.U8 desc[UR40][R24.64], R35 ;  /* 0x0000002318009986 */ /* 0x0003e2000c101128 */
[----:B------:R-:W-:Y:S05]  /*8070*/  @P0 BRA `(.L_x_37) ;  /* 0x0000000000040947 */ /* 0x000fea0003800000 */
[----:B------:R2:W5:Y:S02]  /*8080*/  LDG.E.U8 R34, desc[UR40][R32.64+0x1] ;  /* 0x0000012820227981 */ /* 0x000564000c1e1100 */
.L_x_37:
[----:B------:R-:W-:Y:S05]  /*8090*/  BSYNC B1 ;  /* 0x0000000000017941 */ /* 0x000fea0003800000 */
.L_x_36:
[----:B-----5:R-:W-:Y:S01]  /*80a0*/  LOP3.LUT R34, R34, 0xff, RZ, 0xc0, !PT ;  /* 0x000000ff22227812 */ /* 0x020fe200078ec0ff */
[----:B------:R-:W-:Y:S01]  /*80b0*/  BSSY B1, `(.L_x_38) ;  /* 0x0000013000017945 */ /* 0x000fe20003800000 */
[----:B------:R-:W-:Y:S02]  /*80c0*/  IADD3 R47, P1, R45, 0x8, RZ ;  /* 0x000000082d2f7810 */ /* 0x000fe40007f3e0ff */
[----:B------:R-:W-:Y:S02]  /*80d0*/  F2FP.F16.E4M3.UNPACK_B R34, R34 ;  /* 0x00000022ff22723e */ /* 0x000fe400020006ff */
[----:B------:R-:W-:Y:S01]  /*80e0*/  ISETP.GE.AND P2, PT, R44, 0x9, PT ;  /* 0x000000092c00780c */ /* 0x000fe20003f46270 */
[----:B-1----:R-:W-:Y:S02]  /*80f0*/  IMAD.X R35, RZ, RZ, R41, P1 ;  /* 0x000000ffff237224 */ /* 0x002fe400008e0629 */
[----:B------:R-:W-:Y:S01]  /*8100*/  HADD2.F32 R34, -RZ, R34.H0_H0 ;  /* 0x20000022ff227230 */ /* 0x000fe20000004100 */
[----:B------:R-:W-:Y:S01]  /*8110*/  ISETP.LT.OR P5, PT, R43, 0x1, !P2 ;  /* 0x000000012b00780c */ /* 0x000fe200057a1670 */
[----:B------:R-:W-:-:S03]  /*8120*/  IMAD R36, R35, UR14, RZ ;  /* 0x0000000e23247c24 */ /* 0x000fc6000f8e02ff */
[----:B------:R-:W-:Y:S01]  /*8130*/  FMUL R37, R34, UR8 ;  /* 0x0000000822257c20 */ /* 0x000fe20008400000 */
[----:B------:R-:W-:-:S04]  /*8140*/  IMAD.WIDE.U32 R34, R47, UR14, R38 ;  /* 0x0000000e2f227c25 */ /* 0x000fc8000f8e0026 */
[----:B------:R-:W-:Y:S01]  /*8150*/  FFMA R37, R226, UR13, R37 ;  /* 0x0000000de2257c23 */ /* 0x000fe20008000025 */
[--C-:B------:R-:W-:Y:S01]  /*8160*/  IMAD R47, R47, UR15, R36.reuse ;  /* 0x0000000f2f2f7c24 */ /* 0x100fe2000f8e0224 */
[----:B------:R-:W-:Y:S02]  /*8170*/  IADD3 R34, P1, R34, UR16, RZ ;  /* 0x0000001022227c10 */ /* 0x000fe4000ff3e0ff */
[----:B------:R-:W-:Y:S02]  /*8180*/  PRMT R36, RZ, 0x7610, R36 ;  /* 0x00007610ff247816 */ /* 0x000fe40000000024 */
[----:B------:R-:W-:Y:S02]  /*8190*/  F2FP.SATFINITE.E4M3.F32.PACK_AB_MERGE_C R37, RZ, R37, RZ ;  /* 0x00000025ff25723e */ /* 0x000fe400048070ff */
[----:B------:R-:W-:-:S03]  /*81a0*/  IADD3.X R35, R35, UR17, R47, P1, !PT ;  /* 0x0000001123237c10 */ /* 0x000fc60008ffe42f */
[----:B------:R1:W-:Y:S01]  /*81b0*/  @!P0 STG.E.U8 desc[UR40][R24.64+0x1], R37 ;  /* 0x0000012518008986 */ /* 0x0003e2000c101128 */
[----:B------:R-:W-:Y:S05]  /*81c0*/  @P5 BRA `(.L_x_39) ;  /* 0x0000000000045947 */ /* 0x000fea0003800000 */
[----:B------:R3:W5:Y:S02]  /*81d0*/  LDG.E.U8 R36, desc[UR40][R34.64] ;  /* 0x0000002822247981 */ /* 0x000764000c1e1100 */
.L_x_39:
[----:B------:R-:W-:Y:S05]  /*81e0*/  BSYNC B1 ;  /* 0x0000000000017941 */ /* 0x000fea0003800000 */
.L_x_38:
[----:B-----5:R-:W-:Y:S01]  /*81f0*/  LOP3.LUT R36, R36, 0xff, RZ, 0xc0, !PT ;  /* 0x000000ff24247812 */ /* 0x020fe200078ec0ff */
[----:B------:R-:W-:Y:S01]  /*8200*/  BSSY B1, `(.L_x_40) ;  /* 0x000000b000017945 */ /* 0x000fe20003800000 */
[----:B------:R-:W-:Y:S02]  /*8210*/  ISETP.LT.OR P0, PT, R43, 0x2, !P2 ;  /* 0x000000022b00780c */ /* 0x000fe40005701670 */
[----:B------:R-:W-:-:S05]  /*8220*/  F2FP.F16.E4M3.UNPACK_B R36, R36 ;  /* 0x00000024ff24723e */ /* 0x000fca00020006ff */
[----:B------:R-:W-:-:S05]  /*8230*/  HADD2.F32 R36, -RZ, R36.H0_H0 ;  /* 0x20000024ff247230 */ /* 0x000fca0000004100 */
[----:B------:R-:W-:-:S04]  /*8240*/  FMUL R36, R36, UR8 ;  /* 0x0000000824247c20 */ /* 0x000fc80008400000 */
[----:B------:R-:W-:-:S05]  /*8250*/  FFMA R36, R225, UR13, R36 ;  /* 0x0000000de1247c23 */ /* 0x000fca0008000024 */
[----:B-1----:R-:W-:Y:S02]  /*8260*/  F2FP.SATFINITE.E4M3.F32.PACK_AB_MERGE_C R37, RZ, R36, RZ ;  /* 0x00000024ff25723e */ /* 0x002fe400048070ff */
[----:B------:R-:W-:-:S03]  /*8270*/  PRMT R36, RZ, 0x7610, R36 ;  /* 0x00007610ff247816 */ /* 0x000fc60000000024 */
[----:B------:R1:W-:Y:S01]  /*8280*/  @!P5 STG.E.U8 desc[UR40][R26.64], R37 ;  /* 0x000000251a00d986 */ /* 0x0003e2000c101128 */
[----:B------:R-:W-:Y:S05]  /*8290*/  @P0 BRA `(.L_x_41) ;  /* 0x0000000000040947 */ /* 0x000fea0003800000 */
[----:B------:R0:W5:Y:S02]  /*82a0*/  LDG.E.U8 R36, desc[UR40][R34.64+0x1] ;  /* 0x0000012822247981 */ /* 0x000164000c1e1100 */
.L_x_41:
[----:B------:R-:W-:Y:S05]  /*82b0*/  BSYNC B1 ;  /* 0x0000000000017941 */ /* 0x000fea0003800000 */
.L_x_40:
[----:B-----5:R-:W-:Y:S01]  /*82c0*/  LOP3.LUT R36, R36, 0xff, RZ, 0xc0, !PT ;  /* 0x000000ff24247812 */ /* 0x020fe200078ec0ff */
[----:B------:R-:W-:Y:S01]  /*82d0*/  BSSY B1, `(.L_x_42) ;  /* 0x000000b000017945 */ /* 0x000fe20003800000 */
[----:B------:R-:W-:Y:S02]  /*82e0*/  ISETP.LT.OR P1, PT, R43, 0x9, !P3 ;  /* 0x000000092b00780c */ /* 0x000fe40005f21670 */
[----:B------:R-:W-:-:S05]  /*82f0*/  F2FP.F16.E4M3.UNPACK_B R36, R36 ;  /* 0x00000024ff24723e */ /* 0x000fca00020006ff */
[----:B------:R-:W-:-:S05]  /*8300*/  HADD2.F32 R36, -RZ, R36.H0_H0 ;  /* 0x20000024ff247230 */ /* 0x000fca0000004100 */
[----:B-1----:R-:W-:Y:S01]  /*8310*/  FMUL R37, R36, UR8 ;  /* 0x0000000824257c20 */ /* 0x002fe20008400000 */
[----:B------:R-:W-:-:S03]  /*8320*/  PRMT R36, RZ, 0x7610, R36 ;  /* 0x00007610ff247816 */ /* 0x000fc60000000024 */
[----:B------:R-:W-:-:S05]  /*8330*/  FFMA R37, R224, UR13, R37 ;  /* 0x0000000de0257c23 */ /* 0x000fca0008000025 */
[----:B------:R-:W-:-:S05]  /*8340*/  F2FP.SATFINITE.E4M3.F32.PACK_AB_MERGE_C R37, RZ, R37, RZ ;  /* 0x00000025ff25723e */ /* 0x000fca00048070ff */
[----:B------:R1:W-:Y:S01]  /*8350*/  @!P0 STG.E.U8 desc[UR40][R26.64+0x1], R37 ;  /* 0x000001251a008986 */ /* 0x0003e2000c101128 */
[----:B------:R-:W-:Y:S05]  /*8360*/  @P1 BRA `(.L_x_43) ;  /* 0x0000000000041947 */ /* 0x000fea0003800000 */
[----:B------:R0:W5:Y:S02]  /*8370*/  LDG.E.U8 R36, desc[UR40][R32.64+0x8] ;  /* 0x0000082820247981 */ /* 0x000164000c1e1100 */
.L_x_43:
[----:B------:R-:W-:Y:S05]  /*8380*/  BSYNC B1 ;  /* 0x0000000000017941 */ /* 0x000fea0003800000 */
.L_x_42:
        /* <DEDUP_REMOVED lines=12> */
.L_x_45:
[----:B------:R-:W-:Y:S05]  /*8450*/  BSYNC B1 ;  /* 0x0000000000017941 */ /* 0x000fea0003800000 */
.L_x_44:
        /* <DEDUP_REMOVED lines=12> */
.L_x_47:
[----:B------:R-:W-:Y:S05]  /*8520*/  BSYNC B1 ;  /* 0x0000000000017941 */ /* 0x000fea0003800000 */
.L_x_46:
        /* <DEDUP_REMOVED lines=12> */
.L_x_49:
[----:B------:R-:W-:Y:S05]  /*85f0*/  BSYNC B1 ;  /* 0x0000000000017941 */ /* 0x000fea0003800000 */
.L_x_48:
        /* <DEDUP_REMOVED lines=12> */
.L_x_51:
[----:B------:R-:W-:Y:S05]  /*86c0*/  BSYNC B1 ;  /* 0x0000000000017941 */ /* 0x000fea0003800000 */
.L_x_50:
        /* <DEDUP_REMOVED lines=12> */
.L_x_53:
[----:B------:R-:W-:Y:S05]  /*8790*/  BSYNC B1 ;  /* 0x0000000000017941 */ /* 0x000fea0003800000 */
.L_x_52:
        /* <DEDUP_REMOVED lines=12> */
.L_x_55:
[----:B------:R-:W-:Y:S05]  /*8860*/  BSYNC B1 ;  /* 0x0000000000017941 */ /* 0x000fea0003800000 */
.L_x_54:
        /* <DEDUP_REMOVED lines=12> */
.L_x_57:
[----:B------:R-:W-:Y:S05]  /*8930*/  BSYNC B1 ;  /* 0x0000000000017941 */ /* 0x000fea0003800000 */
.L_x_56:
        /* <DEDUP_REMOVED lines=12> */
.L_x_59:
[----:B------:R-:W-:Y:S05]  /*8a00*/  BSYNC B1 ;  /* 0x0000000000017941 */ /* 0x000fea0003800000 */
.L_x_58:
        /* <DEDUP_REMOVED lines=12> */
.L_x_61:
[----:B------:R-:W-:Y:S05]  /*8ad0*/  BSYNC B1 ;  /* 0x0000000000017941 */ /* 0x000fea0003800000 */
.L_x_60:
        /* <DEDUP_REMOVED lines=12> */
.L_x_63:
[----:B------:R-:W-:Y:S05]  /*8ba0*/  BSYNC B1 ;  /* 0x0000000000017941 */ /* 0x000fea0003800000 */
.L_x_62:
        /* <DEDUP_REMOVED lines=12> */
.L_x_65:
[----:B------:R-:W-:Y:S05]  /*8c70*/  BSYNC B1 ;  /* 0x0000000000017941 */ /* 0x000fea0003800000 */
.L_x_64:
        /* <DEDUP_REMOVED lines=20> */
.L_x_67:
[----:B------:R-:W-:Y:S05]  /*8dc0*/  BSYNC B1 ;  /* 0x0000000000017941 */ /* 0x000fea0003800000 */
.L_x_66:
        /* <DEDUP_REMOVED lines=12> */
.L_x_69:
[----:B------:R-:W-:Y:S05]  /*8e90*/  BSYNC B1 ;  /* 0x0000000000017941 */ /* 0x000fea0003800000 */
.L_x_68:
[----:B-----5:R-:W-:Y:S01]  /*8ea0*/  LOP3.LUT R46, R46, 0xff, RZ, 0xc0, !PT ;  /* 0x000000ff2e2e7812 */ /* 0x020fe200078ec0ff */
[----:B------:R-:W-:Y:S01]  /*8eb0*/  BSSY B1, `(.L_x_70) ;  /* 0x0000013000017945 */ /* 0x000fe20003800000 */
[----:B-1----:R-:W-:Y:S02]  /*8ec0*/  IADD3 R47, P0, R45, 0x88, RZ ;  /* 0x000000882d2f7810 */ /* 0x002fe40007f1e0ff */
[----:B------:R-:W-:-:S03]  /*8ed0*/  F2FP.F16.E4M3.UNPACK_B R46, R46 ;  /* 0x0000002eff2e723e */ /* 0x000fc600020006ff */
[----:B------:R-:W-:Y:S01]  /*8ee0*/  IMAD.X R40, RZ, RZ, R41, P0 ;  /* 0x000000ffff287224 */ /* 0x000fe200000e0629 */
[----:B------:R-:W-:Y:S01]  /*8ef0*/  ISETP.GE.AND P0, PT, R44, 0x89, PT ;  /* 0x000000892c00780c */ /* 0x000fe20003f06270 */
[----:B------:R-:W-:Y:S02]  /*8f00*/  HADD2.F32 R46, -RZ, R46.H0_H0 ;  /* 0x2000002eff2e7230 */ /* 0x000fe40000004100 */
[----:B------:R-:W-:Y:S02]  /*8f10*/  IMAD R40, R40, UR14, RZ ;  /* 0x0000000e28287c24 */ /* 0x000fe4000f8e02ff */
[----:B------:R-:W-:-:S04]  /*8f20*/  IMAD.WIDE.U32 R38, R47, UR14, R38 ;  /* 0x0000000e2f267c25 */ /* 0x000fc8000f8e0026 */
[----:B------:R-:W-:Y:S01]  /*8f30*/  FMUL R45, R46, UR8 ;  /* 0x000000082e2d7c20 */ /* 0x000fe20008400000 */
[----:B------:R-:W-:-:S03]  /*8f40*/  IMAD R47, R47, UR15, R40 ;  /* 0x0000000f2f2f7c24 */ /* 0x000fc6000f8e0228 */
[----:B------:R-:W-:Y:S01]  /*8f50*/  FFMA R45, R210, UR13, R45 ;  /* 0x0000000dd22d7c23 */ /* 0x000fe2000800002d */
[----:B------:R-:W-:Y:S02]  /*8f60*/  IADD3 R38, P6, R38, UR16, RZ ;  /* 0x0000001026267c10 */ /* 0x000fe4000ffde0ff */
[----:B------:R-:W-:Y:S02]  /*8f70*/  PRMT R40, RZ, 0x7610, R40 ;  /* 0x00007610ff287816 */ /* 0x000fe40000000028 */
[----:B------:R-:W-:Y:S02]  /*8f80*/  F2FP.SATFINITE.E4M3.F32.PACK_AB_MERGE_C R45, RZ, R45, RZ ;  /* 0x0000002dff2d723e */ /* 0x000fe400048070ff */
[----:B------:R-:W-:-:S03]  /*8f90*/  IADD3.X R39, R39, UR17, R47, P6, !PT ;  /* 0x0000001127277c10 */ /* 0x000fc6000b7fe42f */
[----:B------:R1:W-:Y:S01]  /*8fa0*/  @!P5 STG.E.U8 desc[UR40][R28.64+0x1], R45 ;  /* 0x0000012d1c00d986 */ /* 0x0003e2000c101128 */
[----:B------:R-:W-:-:S13]  /*8fb0*/  ISETP.LT.OR P5, PT, R43, 0x1, !P0 ;  /* 0x000000012b00780c */ /* 0x000fda00047a1670 */
[----:B-1----:R-:W-:Y:S05]  /*8fc0*/  @P5 BRA `(.L_x_71) ;  /* 0x0000000000045947 */ /* 0x002fea0003800000 */
[----:B------:R1:W5:Y:S02]  /*8fd0*/  LDG.E.U8 R40, desc[UR40][R38.64] ;  /* 0x0000002826287981 */ /* 0x000364000c1e1100 */
.L_x_71:
[----:B------:R-:W-:Y:S05]  /*8fe0*/  BSYNC B1 ;  /* 0x0000000000017941 */ /* 0x000fea0003800000 */
.L_x_70:
        /* <DEDUP_REMOVED lines=12> */
.L_x_73:
[----:B------:R-:W-:Y:S05]  /*90b0*/  BSYNC B1 ;  /* 0x0000000000017941 */ /* 0x000fea0003800000 */
.L_x_72:
[----:B-----5:R-:W-:Y:S01]  /*90c0*/  LOP3.LUT R40, R40, 0xff, RZ, 0xc0, !PT ;  /* 0x000000ff28287812 */ /* 0x020fe200078ec0ff */
[----:B------:R-:W-:Y:S01]  /*90d0*/  BSSY B1, `(.L_x_74) ;  /* 0x000000b000017945 */ /* 0x000fe20003800000 */
[----:B------:R-:W-:Y:S02]  /*90e0*/  ISETP.LT.OR P5, PT, R43, 0x9, !P1 ;  /* 0x000000092b00780c */ /* 0x000fe40004fa1670 */
[----:B------:R-:W-:-:S05]  /*90f0*/  F2FP.F16.E4M3.UNPACK_B R40, R40 ;  /* 0x00000028ff28723e */ /* 0x000fca00020006ff */
[----:B------:R-:W-:-:S05]  /*9100*/  HADD2.F32 R40, -RZ, R40.H0_H0 ;  /* 0x20000028ff287230 */ /* 0x000fca0000004100 */
[----:B0-----:R-:W-:Y:S01]  /*9110*/  FMUL R41, R40, UR8 ;  /* 0x0000000828297c20 */ /* 0x001fe20008400000 */
[----:B------:R-:W-:-:S03]  /*9120*/  PRMT R40, RZ, 0x7610, R40 ;  /* 0x00007610ff287816 */ /* 0x000fc60000000028 */
[----:B------:R-:W-:-:S05]  /*9130*/  FFMA R41, R208, UR13, R41 ;  /* 0x0000000dd0297c23 */ /* 0x000fca0008000029 */
[----:B------:R-:W-:-:S05]  /*9140*/  F2FP.SATFINITE.E4M3.F32.PACK_AB_MERGE_C R41, RZ, R41, RZ ;  /* 0x00000029ff29723e */ /* 0x000fca00048070ff */
[----:B------:R0:W-:Y:S01]  /*9150*/  @!P6 STG.E.U8 desc[UR40][R30.64+0x1], R41 ;  /* 0x000001291e00e986 */ /* 0x0001e2000c101128 */
[----:B------:R-:W-:Y:S05]  /*9160*/  @P5 BRA `(.L_x_75) ;  /* 0x0000000000045947 */ /* 0x000fea0003800000 */
[----:B------:R0:W5:Y:S02]  /*9170*/  LDG.E.U8 R40, desc[UR40][R36.64+0x8] ;  /* 0x0000082824287981 */ /* 0x000164000c1e1100 */
.L_x_75:
[----:B------:R-:W-:Y:S05]  /*9180*/  BSYNC B1 ;  /* 0x0000000000017941 */ /* 0x000fea0003800000 */
.L_x_74:
[----:B-----5:R-:W-:Y:S01]  /*9190*/  LOP3.LUT R40, R40, 0xff, RZ, 0xc0, !PT ;  /* 0x000000ff28287812 */ /* 0x020fe200078ec0ff */
[----:B------:R-:W-:Y:S01]  /*91a0*/  BSSY B1, `(.L_x_76) ;  /* 0x000000b000017945 */ /* 0x000fe20003800000 */
[----:B------:R-:W-:Y:S02]  /*91b0*/  ISETP.LT.OR P6, PT, R43, 0xa, !P1 ;  /* 0x0000000a2b00780c */ /* 0x000fe40004fc1670 */
[----:B------:R-:W-:-:S05]  /*91c0*/  F2FP.F16.E4M3.UNPACK_B R40, R40 ;  /* 0x00000028ff28723e */ /* 0x000fca00020006ff */
[----:B------:R-:W-:-:S05]  /*91d0*/  HADD2.F32 R40, -RZ, R40.H0_H0 ;  /* 0x20000028ff287230 */ /* 0x000fca0000004100 */
[----:B------:R-:W-:-:S04]  /*91e0*/  FMUL R40, R40, UR8 ;  /* 0x0000000828287c20 */ /* 0x000fc80008400000 */
[----:B------:R-:W-:-:S05]  /*91f0*/  FFMA R40, R207, UR13, R40 ;  /* 0x0000000dcf287c23 */ /* 0x000fca0008000028 */
[----:B0-----:R-:W-:Y:S02]  /*9200*/  F2FP.SATFINITE.E4M3.F32.PACK_AB_MERGE_C R41, RZ, R40, RZ ;  /* 0x00000028ff29723e */ /* 0x001fe400048070ff */
[----:B------:R-:W-:-:S03]  /*9210*/  PRMT R40, RZ, 0x7610, R40 ;  /* 0x00007610ff287816 */ /* 0x000fc60000000028 */
[----:B------:R0:W-:Y:S01]  /*9220*/  @!P5 STG.E.U8 desc[UR40][R28.64+0x8], R41 ;  /* 0x000008291c00d986 */ /* 0x0001e2000c101128 */
[----:B------:R-:W-:Y:S05]  /*9230*/  @P6 BRA `(.L_x_77) ;  /* 0x0000000000046947 */ /* 0x000fea0003800000 */
[----:B------:R0:W5:Y:S02]  /*9240*/  LDG.E.U8 R40, desc[UR40][R36.64+0x9] ;  /* 0x0000092824287981 */ /* 0x000164000c1e1100 */
.L_x_77:
[----:B------:R-:W-:Y:S05]  /*9250*/  BSYNC B1 ;  /* 0x0000000000017941 */ /* 0x000fea0003800000 */
.L_x_76:
        /* <DEDUP_REMOVED lines=12> */
.L_x_79:
[----:B------:R-:W-:Y:S05]  /*9320*/  BSYNC B1 ;  /* 0x0000000000017941 */ /* 0x000fea0003800000 */
.L_x_78:
        /* <DEDUP_REMOVED lines=12> */
.L_x_81:
[----:B------:R-:W-:Y:S05]  /*93f0*/  BSYNC B1 ;  /* 0x0000000000017941 */ /* 0x000fea0003800000 */
.L_x_80:
        /* <DEDUP_REMOVED lines=12> */
.L_x_83:
[----:B------:R-:W-:Y:S05]  /*94c0*/  BSYNC B1 ;  /* 0x0000000000017941 */ /* 0x000fea0003800000 */
.L_x_82:
        /* <DEDUP_REMOVED lines=12> */
.L_x_85:
[----:B------:R-:W-:Y:S05]  /*9590*/  BSYNC B1 ;  /* 0x0000000000017941 */ /* 0x000fea0003800000 */
.L_x_84:
        /* <DEDUP_REMOVED lines=12> */
.L_x_87:
[----:B------:R-:W-:Y:S05]  /*9660*/  BSYNC B1 ;  /* 0x0000000000017941 */ /* 0x000fea0003800000 */
.L_x_86:
        /* <DEDUP_REMOVED lines=12> */
.L_x_89:
[----:B------:R-:W-:Y:S05]  /*9730*/  BSYNC B1 ;  /* 0x0000000000017941 */ /* 0x000fea0003800000 */
.L_x_88:
        /* <DEDUP_REMOVED lines=12> */
.L_x_91:
[----:B------:R-:W-:Y:S05]  /*9800*/  BSYNC B1 ;  /* 0x0000000000017941 */ /* 0x000fea0003800000 */
.L_x_90:
        /* <DEDUP_REMOVED lines=12> */
.L_x_93:
[----:B------:R-:W-:Y:S05]  /*98d0*/  BSYNC B1 ;  /* 0x0000000000017941 */ /* 0x000fea0003800000 */
.L_x_92:
        /* <DEDUP_REMOVED lines=12> */
.L_x_95:
[----:B------:R-:W-:Y:S05]  /*99a0*/  BSYNC B1 ;  /* 0x0000000000017941 */ /* 0x000fea0003800000 */
.L_x_94:
        /* <DEDUP_REMOVED lines=12> */
.L_x_97:
[----:B------:R-:W-:Y:S05]  /*9a70*/  BSYNC B1 ;  /* 0x0000000000017941 */ /* 0x000fea0003800000 */
.L_x_96:
        /* <DEDUP_REMOVED lines=12> */
.L_x_99:
[----:B------:R-:W-:Y:S05]  /*9b40*/  BSYNC B1 ;  /* 0x0000000000017941 */ /* 0x000fea0003800000 */
.L_x_98:
        /* <DEDUP_REMOVED lines=12> */
.L_x_101:
[----:B------:R-:W-:Y:S05]  /*9c10*/  BSYNC B1 ;  /* 0x0000000000017941 */ /* 0x000fea0003800000 */
.L_x_100:
        /* <DEDUP_REMOVED lines=12> */
.L_x_103:
[----:B------:R-:W-:Y:S05]  /*9ce0*/  BSYNC B1 ;  /* 0x0000000000017941 */ /* 0x000fea0003800000 */
.L_x_102:
        /* <DEDUP_REMOVED lines=12> */
.L_x_105:
[----:B------:R-:W-:Y:S05]  /*9db0*/  BSYNC B1 ;  /* 0x0000000000017941 */ /* 0x000fea0003800000 */
.L_x_104:
        /* <DEDUP_REMOVED lines=12> */
.L_x_107:
[----:B------:R-:W-:Y:S05]  /*9e80*/  BSYNC B1 ;  /* 0x0000000000017941 */ /* 0x000fea0003800000 */
.L_x_106:
        /* <DEDUP_REMOVED lines=12> */
.L_x_109:
[----:B------:R-:W-:Y:S05]  /*9f50*/  BSYNC B1 ;  /* 0x0000000000017941 */ /* 0x000fea0003800000 */
.L_x_108:
        /* <DEDUP_REMOVED lines=12> */
.L_x_111:
[----:B------:R-:W-:Y:S05]  /*a020*/  BSYNC B1 ;  /* 0x0000000000017941 */ /* 0x000fea0003800000 */
.L_x_110:
        /* <DEDUP_REMOVED lines=12> */
.L_x_113:
[----:B------:R-:W-:Y:S05]  /*a0f0*/  BSYNC B1 ;  /* 0x0000000000017941 */ /* 0x000fea0003800000 */
.L_x_112:
        /* <DEDUP_REMOVED lines=12> */
.L_x_115:
[----:B------:R-:W-:Y:S05]  /*a1c0*/  BSYNC B1 ;  /* 0x0000000000017941 */ /* 0x000fea0003800000 */
.L_x_114:
        /* <DEDUP_REMOVED lines=12> */
.L_x_117:
[----:B------:R-:W-:Y:S05]  /*a290*/  BSYNC B1 ;  /* 0x0000000000017941 */ /* 0x000fea0003800000 */
.L_x_116:
        /* <DEDUP_REMOVED lines=12> */
.L_x_119:
[----:B------:R-:W-:Y:S05]  /*a360*/  BSYNC B1 ;  /* 0x0000000000017941 */ /* 0x000fea0003800000 */
.L_x_118:
        /* <DEDUP_REMOVED lines=12> */
.L_x_121:
[----:B------:R-:W-:Y:S05]  /*a430*/  BSYNC B1 ;  /* 0x0000000000017941 */ /* 0x000fea0003800000 */
.L_x_120:
        /* <DEDUP_REMOVED lines=12> */
.L_x_123:
[----:B------:R-:W-:Y:S05]  /*a500*/  BSYNC B1 ;  /* 0x0000000000017941 */ /* 0x000fea0003800000 */
.L_x_122:
[----:B-----5:R-:W-:Y:S01]  /*a510*/  LOP3.LUT R40, R40, 0xff, RZ, 0xc0, !PT ;  /* 0x000000ff28287812 */ /* 0x020fe200078ec0ff */
[----:B------:R-:W-:Y:S01]  /*a520*/  BSSY B1, `(.L_x_124) ;  /* 0x000000b000017945 */ /* 0x000fe20003800000 */
[----:B------:R-:W-:Y:S02]  /*a530*/  ISETP.LT.OR P6, PT, R43, 0x3a, !P3 ;  /* 0x0000003a2b00780c */ /* 0x000fe40005fc1670 */
[----:B------:R-:W-:-:S05]  /*a540*/  F2FP.F16.E4M3.UNPACK_B R40, R40 ;  /* 0x00000028ff28723e */ /* 0x000fca00020006ff */
[----:B------:R-:W-:-:S05]  /*a550*/  HADD2.F32 R40, -RZ, R40.H0_H0 ;  /* 0x20000028ff287230 */ /* 0x000fca0000004100 */
[----:B------:R-:W-:-:S04]  /*a560*/  FMUL R40, R40, UR8 ;  /* 0x0000000828287c20 */ /* 0x000fc80008400000 */
[----:B------:R-:W-:Y:S01]  /*a570*/  FFMA R40, R23, UR13, R40 ;  /* 0x0000000d17287c23 */ /* 0x000fe20008000028 */
[----:B------:R-:W-:-:S04]  /*a580*/  PRMT R23, RZ, 0x7610, R23 ;  /* 0x00007610ff177816 */ /* 0x000fc80000000017 */
[----:B0-----:R-:W-:-:S05]  /*a590*/  F2FP.SATFINITE.E4M3.F32.PACK_AB_MERGE_C R41, RZ, R40, RZ ;  /* 0x00000028ff29723e */ /* 0x001fca00048070ff */
[----:B------:R0:W-:Y:S01]  /*a5a0*/  @!P5 STG.E.U8 desc[UR40][R24.64+0x38], R41 ;  /* 0x000038291800d986 */ /* 0x0001e2000c101128 */
[----:B------:R-:W-:Y:S05]  /*a5b0*/  @P6 BRA `(.L_x_125) ;  /* 0x0000000000046947 */ /* 0x000fea0003800000 */
[----:B------:R0:W5:Y:S02]  /*a5c0*/  LDG.E.U8 R23, desc[UR40][R32.64+0x39] ;  /* 0x0000392820177981 */ /* 0x000164000c1e1100 */
.L_x_125:
[----:B------:R-:W-:Y:S05]  /*a5d0*/  BSYNC B1 ;  /* 0x0000000000017941 */ /* 0x000fea0003800000 */
.L_x_124:
        /* <DEDUP_REMOVED lines=8> */
[----:B------:R-:W-:-:S05]  /*a660*/  F2FP.SATFINITE.E4M3.F32.PACK_AB_MERGE_C R23, RZ, R23, RZ ;  /* 0x00000017ff17723e */ /* 0x000fca00048070ff */
[----:B------:R0:W-:Y:S01]  /*a670*/  @!P6 STG.E.U8 desc[UR40][R24.64+0x39], R23 ;  /* 0x000039171800e986 */ /* 0x0001e2000c101128 */
[----:B------:R-:W-:Y:S05]  /*a680*/  @P5 BRA `(.L_x_127) ;  /* 0x0000000000045947 */ /* 0x000fea0003800000 */
[----:B------:R0:W5:Y:S02]  /*a690*/  LDG.E.U8 R22, desc[UR40][R34.64+0x38] ;  /* 0x0000382822167981 */ /* 0x000164000c1e1100 */
.L_x_127:
[----:B------:R-:W-:Y:S05]  /*a6a0*/  BSYNC B1 ;  /* 0x0000000000017941 */ /* 0x000fea0003800000 */
.L_x_126:
        /* <DEDUP_REMOVED lines=12> */
.L_x_129:
[----:B------:R-:W-:Y:S05]  /*a770*/  BSYNC B1 ;  /* 0x0000000000017941 */ /* 0x000fea0003800000 */
.L_x_128:
        /* <DEDUP_REMOVED lines=12> */
.L_x_131:
[----:B------:R-:W-:Y:S05]  /*a840*/  BSYNC B1 ;  /* 0x0000000000017941 */ /* 0x000fea0003800000 */
.L_x_130:
        /* <DEDUP_REMOVED lines=12> */
.L_x_133:
[----:B------:R-:W-:Y:S05]  /*a910*/  BSYNC B1 ;  /* 0x0000000000017941 */ /* 0x000fea0003800000 */
.L_x_132:
        /* <DEDUP_REMOVED lines=12> */
.L_x_135:
[----:B------:R-:W-:Y:S05]  /*a9e0*/  BSYNC B1 ;  /* 0x0000000000017941 */ /* 0x000fea0003800000 */
.L_x_134:
        /* <DEDUP_REMOVED lines=12> */
.L_x_137:
[----:B------:R-:W-:Y:S05]  /*aab0*/  BSYNC B1 ;  /* 0x0000000000017941 */ /* 0x000fea0003800000 */
.L_x_136:
        /* <DEDUP_REMOVED lines=12> */
.L_x_139:
[----:B------:R-:W-:Y:S05]  /*ab80*/  BSYNC B1 ;  /* 0x0000000000017941 */ /* 0x000fea0003800000 */
.L_x_138:
        /* <DEDUP_REMOVED lines=12> */
.L_x_141:
[----:B------:R-:W-:Y:S05]  /*ac50*/  BSYNC B1 ;  /* 0x0000000000017941 */ /* 0x000fea0003800000 */
.L_x_140:
        /* <DEDUP_REMOVED lines=12> */
.L_x_143:
[----:B------:R-:W-:Y:S05]  /*ad20*/  BSYNC B1 ;  /* 0x0000000000017941 */ /* 0x000fea0003800000 */
.L_x_142:
        /* <DEDUP_REMOVED lines=12> */
.L_x_145:
[----:B------:R-:W-:Y:S05]  /*adf0*/  BSYNC B1 ;  /* 0x0000000000017941 */ /* 0x000fea0003800000 */
.L_x_144:
        /* <DEDUP_REMOVED lines=12> */
.L_x_147:
[----:B------:R-:W-:Y:S05]  /*aec0*/  BSYNC B1 ;  /* 0x0000000000017941 */ /* 0x000fea0003800000 */
.L_x_146:
        /* <DEDUP_REMOVED lines=12> */
.L_x_149:
[----:B------:R-:W-:Y:S05]  /*af90*/  BSYNC B1 ;  /* 0x0000000000017941 */ /* 0x000fea0003800000 */
.L_x_148:
        /* <DEDUP_REMOVED lines=12> */
.L_x_151:
[----:B------:R-:W-:Y:S05]  /*b060*/  BSYNC B1 ;  /* 0x0000000000017941 */ /* 0x000fea0003800000 */
.L_x_150:
        /* <DEDUP_REMOVED lines=12> */
.L_x_153:
[----:B------:R-:W-:Y:S05]  /*b130*/  BSYNC B1 ;  /* 0x0000000000017941 */ /* 0x000fea0003800000 */
.L_x_152:
        /* <DEDUP_REMOVED lines=12> */
.L_x_155:
[----:B------:R-:W-:Y:S05]  /*b200*/  BSYNC B1 ;  /* 0x0000000000017941 */ /* 0x000fea0003800000 */
.L_x_154:
        /* <DEDUP_REMOVED lines=12> */
.L_x_157:
[----:B------:R-:W-:Y:S05]  /*b2d0*/  BSYNC B1 ;  /* 0x0000000000017941 */ /* 0x000fea0003800000 */
.L_x_156:
        /* <DEDUP_REMOVED lines=12> */
.L_x_159:
[----:B------:R-:W-:Y:S05]  /*b3a0*/  BSYNC B1 ;  /* 0x0000000000017941 */ /* 0x000fea0003800000 */
.L_x_158:
        /* <DEDUP_REMOVED lines=12> */
.L_x_161:
[----:B------:R-:W-:Y:S05]  /*b470*/  BSYNC B1 ;  /* 0x0000000000017941 */ /* 0x000fea0003800000 */
.L_x_160:
        /* <DEDUP_REMOVED lines=12> */
.L_x_163:
[----:B------:R-:W-:Y:S05]  /*b540*/  BSYNC B1 ;  /* 0x0000000000017941 */ /* 0x000fea0003800000 */
.L_x_162:
        /* <DEDUP_REMOVED lines=12> */
.L_x_165:
[----:B------:R-:W-:Y:S05]  /*b610*/  BSYNC B1 ;  /* 0x0000000000017941 */ /* 0x000fea0003800000 */
.L_x_164:
        /* <DEDUP_REMOVED lines=12> */
.L_x_167:
[----:B------:R-:W-:Y:S05]  /*b6e0*/  BSYNC B1 ;  /* 0x0000000000017941 */ /* 0x000fea0003800000 */
.L_x_166:
[----:B-----5:R-:W-:Y:S01]  /*b6f0*/  LOP3.LUT R2, R2, 0xff, RZ, 0xc0, !PT ;  /* 0x000000ff02027812 */ /* 0x020fe200078ec0ff */
[----:B------:R-:W-:Y:S01]  /*b700*/  BSSY B1, `(.L_x_168) ;  /* 0x000000b000017945 */ /* 0x000fe20003800000 */
[----:B------:R-:W-:Y:S02]  /*b710*/  ISETP.LT.OR P6, PT, R43, 0x42, !P2 ;  /* 0x000000422b00780c */ /* 0x000fe400057c1670 */
[----:B------:R-:W-:-:S05]  /*b720*/  F2FP.F16.E4M3.UNPACK_B R2, R2 ;  /* 0x00000002ff02723e */ /* 0x000fca00020006ff */
[----:B------:R-:W-:-:S05]  /*b730*/  HADD2.F32 R2, -RZ, R2.H0_H0 ;  /* 0x20000002ff027230 */ /* 0x000fca0000004100 */
[----:B0-----:R-:W-:-:S04]  /*b740*/  FMUL R3, R2, UR8 ;  /* 0x0000000802037c20 */ /* 0x001fc80008400000 */
[----:B------:R-:W-:Y:S01]  /*b750*/  FFMA R3, R0, UR13, R3 ;  /* 0x0000000d00037c23 */ /* 0x000fe20008000003 */
[----:B------:R-:W-:-:S04]  /*b760*/  PRMT R0, RZ, 0x7610, R0 ;  /* 0x00007610ff007816 */ /* 0x000fc80000000000 */
[----:B------:R-:W-:-:S05]  /*b770*/  F2FP.SATFINITE.E4M3.F32.PACK_AB_MERGE_C R3, RZ, R3, RZ ;  /* 0x00000003ff03723e */ /* 0x000fca00048070ff */
[----:B------:R0:W-:Y:S01]  /*b780*/  @!P5 STG.E.U8 desc[UR40][R26.64+0x40], R3 ;  /* 0x000040031a00d986 */ /* 0x0001e2000c101128 */
[----:B------:R-:W-:Y:S05]  /*b790*/  @P6 BRA `(.L_x_169) ;  /* 0x0000000000046947 */ /* 0x000fea0003800000 */
[----:B------:R0:W5:Y:S02]  /*b7a0*/  LDG.E.U8 R0, desc[UR40][R34.64+0x41] ;  /* 0x0000412822007981 */ /* 0x000164000c1e1100 */
.L_x_169:
[----:B------:R-:W-:Y:S05]  /*b7b0*/  BSYNC B1 ;  /* 0x0000000000017941 */ /* 0x000fea0003800000 */
.L_x_168:
[----:B------:R-:W2:Y:S01]  /*b7c0*/  LDL.LU R2, [R1] ;  /* 0x0000000001027983 */ /* 0x000ea20000300800 */
[----:B-----5:R-:W-:Y:S01]  /*b7d0*/  LOP3.LUT R0, R0, 0xff, RZ, 0xc0, !PT ;  /* 0x000000ff00007812 */ /* 0x020fe200078ec0ff */
[----:B------:R-:W-:Y:S01]  /*b7e0*/  BSSY B1, `(.L_x_170) ;  /* 0x000000b000017945 */ /* 0x000fe20003800000 */
[----:B------:R-:W-:Y:S02]  /*b7f0*/  ISETP.LT.OR P5, PT, R43, 0x49, !P3 ;  /* 0x000000492b00780c */ /* 0x000fe40005fa1670 */
[----:B------:R-:W-:-:S05]  /*b800*/  F2FP.F16.E4M3.UNPACK_B R0, R0 ;  /* 0x00000000ff00723e */ /* 0x000fca00020006ff */
[----:B------:R-:W-:-:S05]  /*b810*/  HADD2.F32 R0, -RZ, R0.H0_H0 ;  /* 0x20000000ff007230 */ /* 0x000fca0000004100 */
[----:B------:R-:W-:-:S04]  /*b820*/  FMUL R0, R0, UR8 ;  /* 0x0000000800007c20 */ /* 0x000fc80008400000 */
[----:B--2---:R-:W-:-:S05]  /*b830*/  FFMA R0, R2, UR13, R0 ;  /* 0x0000000d02007c23 */ /* 0x004fca0008000000 */
[----:B0-----:R-:W-:Y:S02]  /*b840*/  F2FP.SATFINITE.E4M3.F32.PACK_AB_MERGE_C R3, RZ, R0, RZ ;  /* 0x00000000ff03723e */ /* 0x001fe400048070ff */
[----:B------:R-:W-:-:S03]  /*b850*/  PRMT R0, RZ, 0x7610, R0 ;  /* 0x00007610ff007816 */ /* 0x000fc60000000000 */
[----:B------:R0:W-:Y:S01]  /*b860*/  @!P6 STG.E.U8 desc[UR40][R26.64+0x41], R3 ;  /* 0x000041031a00e986 */ /* 0x0001e2000c101128 */
[----:B------:R-:W-:Y:S05]  /*b870*/  @P5 BRA `(.L_x_171) ;  /* 0x0000000000045947 */ /* 0x000fea0003800000 */
[----:B------:R2:W5:Y:S02]  /*b880*/  LDG.E.U8 R0, desc[UR40][R32.64+0x48] ;  /* 0x0000482820007981 */ /* 0x000564000c1e1100 */
.L_x_171:
[----:B------:R-:W-:Y:S05]  /*b890*/  BSYNC B1 ;  /* 0x0000000000017941 */ /* 0x000fea0003800000 */
.L_x_170:
[----:B------:R-:W3:Y:S01]  /*b8a0*/  LDL.LU R2, [R1+0x4] ;  /* 0x0000040001027983 */ /* 0x000ee20000300800 */
[----:B-----5:R-:W-:Y:S01]  /*b8b0*/  LOP3.LUT R0, R0, 0xff, RZ, 0xc0, !PT ;  /* 0x000000ff00007812 */ /* 0x020fe200078ec0ff */
[----:B------:R-:W-:Y:S01]  /*b8c0*/  BSSY B1, `(.L_x_172) ;  /* 0x000000b000017945 */ /* 0x000fe20003800000 */
[----:B------:R-:W-:Y:S02]  /*b8d0*/  ISETP.LT.OR P6, PT, R43, 0x4a, !P3 ;  /* 0x0000004a2b00780c */ /* 0x000fe40005fc1670 */
[----:B------:R-:W-:-:S05]  /*b8e0*/  F2FP.F16.E4M3.UNPACK_B R0, R0 ;  /* 0x00000000ff00723e */ /* 0x000fca00020006ff */
[----:B------:R-:W-:-:S05]  /*b8f0*/  HADD2.F32 R0, -RZ, R0.H0_H0 ;  /* 0x20000000ff007230 */ /* 0x000fca0000004100 */
[----:B------:R-:W-:-:S04]  /*b900*/  FMUL R0, R0, UR8 ;  /* 0x0000000800007c20 */ /* 0x000fc80008400000 */
[----:B---3--:R-:W-:-:S05]  /*b910*/  FFMA R0, R2, UR13, R0 ;  /* 0x0000000d02007c23 */ /* 0x008fca0008000000 */
[----:B0-----:R-:W-:Y:S02]  /*b920*/  F2FP.SATFINITE.E4M3.F32.PACK_AB_MERGE_C R3, RZ, R0, RZ ;  /* 0x00000000ff03723e */ /* 0x001fe400048070ff */
[----:B------:R-:W-:-:S03]  /*b930*/  PRMT R0, RZ, 0x7610, R0 ;  /* 0x00007610ff007816 */ /* 0x000fc60000000000 */
[----:B------:R0:W-:Y:S01]  /*b940*/  @!P5 STG.E.U8 desc[UR40][R24.64+0x48], R3 ;  /* 0x000048031800d986 */ /* 0x0001e2000c101128 */
[----:B------:R-:W-:Y:S05]  /*b950*/  @P6 BRA `(.L_x_173) ;  /* 0x0000000000046947 */ /* 0x000fea0003800000 */
[----:B------:R3:W5:Y:S02]  /*b960*/  LDG.E.U8 R0, desc[UR40][R32.64+0x49] ;  /* 0x0000492820007981 */ /* 0x000764000c1e1100 */
.L_x_173:
[----:B------:R-:W-:Y:S05]  /*b970*/  BSYNC B1 ;  /* 0x0000000000017941 */ /* 0x000fea0003800000 */
.L_x_172:
[----:B------:R-:W2:Y:S01]  /*b980*/  LDL.LU R2, [R1+0x8] ;  /* 0x0000080001027983 */ /* 0x000ea20000300800 */
        /* <DEDUP_REMOVED lines=12> */
.L_x_175:
[----:B------:R-:W-:Y:S05]  /*ba50*/  BSYNC B1 ;  /* 0x0000000000017941 */ /* 0x000fea0003800000 */
.L_x_174:
        /* <DEDUP_REMOVED lines=13> */
.L_x_177:
[----:B------:R-:W-:Y:S05]  /*bb30*/  BSYNC B1 ;  /* 0x0000000000017941 */ /* 0x000fea0003800000 */
.L_x_176:
        /* <DEDUP_REMOVED lines=13> */
.L_x_179:
[----:B------:R-:W-:Y:S05]  /*bc10*/  BSYNC B1 ;  /* 0x0000000000017941 */ /* 0x000fea0003800000 */
.L_x_178:
        /* <DEDUP_REMOVED lines=13> */
.L_x_181:
[----:B------:R-:W-:Y:S05]  /*bcf0*/  BSYNC B1 ;  /* 0x0000000000017941 */ /* 0x000fea0003800000 */
.L_x_180:
        /* <DEDUP_REMOVED lines=13> */
.L_x_183:
[----:B------:R-:W-:Y:S05]  /*bdd0*/  BSYNC B1 ;  /* 0x0000000000017941 */ /* 0x000fea0003800000 */
.L_x_182:
        /* <DEDUP_REMOVED lines=13> */
.L_x_185:
[----:B------:R-:W-:Y:S05]  /*beb0*/  BSYNC B1 ;  /* 0x0000000000017941 */ /* 0x000fea0003800000 */
.L_x_184:
        /* <DEDUP_REMOVED lines=13> */
.L_x_187:
[----:B------:R-:W-:Y:S05]  /*bf90*/  BSYNC B1 ;  /* 0x0000000000017941 */ /* 0x000fea0003800000 */
.L_x_186:
        /* <DEDUP_REMOVED lines=13> */
.L_x_189:
[----:B------:R-:W-:Y:S05]  /*c070*/  BSYNC B1 ;  /* 0x0000000000017941 */ /* 0x000fea0003800000 */
.L_x_188:
        /* <DEDUP_REMOVED lines=13> */
.L_x_191:
[----:B------:R-:W-:Y:S05]  /*c150*/  BSYNC B1 ;  /* 0x0000000000017941 */ /* 0x000fea0003800000 */
.L_x_190:
        /* <DEDUP_REMOVED lines=13> */
.L_x_193:
[----:B------:R-:W-:Y:S05]  /*c230*/  BSYNC B1 ;  /* 0x0000000000017941 */ /* 0x000fea0003800000 */
.L_x_192:
        /* <DEDUP_REMOVED lines=13> */
.L_x_195:
[----:B------:R-:W-:Y:S05]  /*c310*/  BSYNC B1 ;  /* 0x0000000000017941 */ /* 0x000fea0003800000 */
.L_x_194:
        /* <DEDUP_REMOVED lines=13> */
.L_x_197:
[----:B------:R-:W-:Y:S05]  /*c3f0*/  BSYNC B1 ;  /* 0x0000000000017941 */ /* 0x000fea0003800000 */
.L_x_196:
        /* <DEDUP_REMOVED lines=13> */
.L_x_199:
[----:B------:R-:W-:Y:S05]  /*c4d0*/  BSYNC B1 ;  /* 0x0000000000017941 */ /* 0x000fea0003800000 */
.L_x_198:
        /* <DEDUP_REMOVED lines=13> */
.L_x_201:
[----:B------:R-:W-:Y:S05]  /*c5b0*/  BSYNC B1 ;  /* 0x0000000000017941 */ /* 0x000fea0003800000 */
.L_x_200:
        /* <DEDUP_REMOVED lines=13> */
.L_x_203:
[----:B------:R-:W-:Y:S05]  /*c690*/  BSYNC B1 ;  /* 0x0000000000017941 */ /* 0x000fea0003800000 */
.L_x_202:
        /* <DEDUP_REMOVED lines=13> */
.L_x_205:
[----:B------:R-:W-:Y:S05]  /*c770*/  BSYNC B1 ;  /* 0x0000000000017941 */ /* 0x000fea0003800000 */
.L_x_204:
        /* <DEDUP_REMOVED lines=13> */
.L_x_207:
[----:B------:R-:W-:Y:S05]  /*c850*/  BSYNC B1 ;  /* 0x0000000000017941 */ /* 0x000fea0003800000 */
.L_x_206:
        /* <DEDUP_REMOVED lines=13> */
.L_x_209:
[----:B------:R-:W-:Y:S05]  /*c930*/  BSYNC B1 ;  /* 0x0000000000017941 */ /* 0x000fea0003800000 */
.L_x_208:
        /* <DEDUP_REMOVED lines=13> */
.L_x_211:
[----:B------:R-:W-:Y:S05]  /*ca10*/  BSYNC B1 ;  /* 0x0000000000017941 */ /* 0x000fea0003800000 */
.L_x_210:
        /* <DEDUP_REMOVED lines=13> */
.L_x_213:
[----:B------:R-:W-:Y:S05]  /*caf0*/  BSYNC B1 ;  /* 0x0000000000017941 */ /* 0x000fea0003800000 */
.L_x_212:
        /* <DEDUP_REMOVED lines=13> */
.L_x_215:
[----:B------:R-:W-:Y:S05]  /*cbd0*/  BSYNC B1 ;  /* 0x0000000000017941 */ /* 0x000fea0003800000 */
.L_x_214:
        /* <DEDUP_REMOVED lines=13> */
.L_x_217:
[----:B------:R-:W-:Y:S05]  /*ccb0*/  BSYNC B1 ;  /* 0x0000000000017941 */ /* 0x000fea0003800000 */
.L_x_216:
        /* <DEDUP_REMOVED lines=13> */
.L_x_219:
[----:B------:R-:W-:Y:S05]  /*cd90*/  BSYNC B1 ;  /* 0x0000000000017941 */ /* 0x000fea0003800000 */
.L_x_218:
        /* <DEDUP_REMOVED lines=13> */
.L_x_221:
[----:B------:R-:W-:Y:S05]  /*ce70*/  BSYNC B1 ;  /* 0x0000000000017941 */ /* 0x000fea0003800000 */
.L_x_220:
        /* <DEDUP_REMOVED lines=13> */
.L_x_223:
[----:B------:R-:W-:Y:S05]  /*cf50*/  BSYNC B1 ;  /* 0x0000000000017941 */ /* 0x000fea0003800000 */
.L_x_222:
        /* <DEDUP_REMOVED lines=13> */
.L_x_225:
[----:B------:R-:W-:Y:S05]  /*d030*/  BSYNC B1 ;  /* 0x0000000000017941 */ /* 0x000fea0003800000 */
.L_x_224:
        /* <DEDUP_REMOVED lines=13> */
.L_x_227:
[----:B------:R-:W-:Y:S05]  /*d110*/  BSYNC B1 ;  /* 0x0000000000017941 */ /* 0x000fea0003800000 */
.L_x_226:
        /* <DEDUP_REMOVED lines=13> */
.L_x_229:
[----:B------:R-:W-:Y:S05]  /*d1f0*/  BSYNC B1 ;  /* 0x0000000000017941 */ /* 0x000fea0003800000 */
.L_x_228:
        /* <DEDUP_REMOVED lines=13> */
.L_x_231:
[----:B------:R-:W-:Y:S05]  /*d2d0*/  BSYNC B1 ;  /* 0x0000000000017941 */ /* 0x000fea0003800000 */
.L_x_230:
        /* <DEDUP_REMOVED lines=13> */
.L_x_233:
[----:B------:R-:W-:Y:S05]  /*d3b0*/  BSYNC B1 ;  /* 0x0000000000017941 */ /* 0x000fea0003800000 */
.L_x_232:
        /* <DEDUP_REMOVED lines=13> */
.L_x_235:
[----:B------:R-:W-:Y:S05]  /*d490*/  BSYNC B1 ;  /* 0x0000000000017941 */ /* 0x000fea0003800000 */
.L_x_234:
        /* <DEDUP_REMOVED lines=13> */
.L_x_237:
[----:B------:R-:W-:Y:S05]  /*d570*/  BSYNC B1 ;  /* 0x0000000000017941 */ /* 0x000fea0003800000 */
.L_x_236:
        /* <DEDUP_REMOVED lines=13> */
.L_x_239:
[----:B------:R-:W-:Y:S05]  /*d650*/  BSYNC B1 ;  /* 0x0000000000017941 */ /* 0x000fea0003800000 */
.L_x_238:
        /* <DEDUP_REMOVED lines=13> */
.L_x_241:
[----:B------:R-:W-:Y:S05]  /*d730*/  BSYNC B1 ;  /* 0x0000000000017941 */ /* 0x000fea0003800000 */
.L_x_240:
        /* <DEDUP_REMOVED lines=13> */
.L_x_243:
[----:B------:R-:W-:Y:S05]  /*d810*/  BSYNC B1 ;  /* 0x0000000000017941 */ /* 0x000fea0003800000 */
.L_x_242:
        /* <DEDUP_REMOVED lines=13> */
.L_x_245:
[----:B------:R-:W-:Y:S05]  /*d8f0*/  BSYNC B1 ;  /* 0x0000000000017941 */ /* 0x000fea0003800000 */
.L_x_244:
        /* <DEDUP_REMOVED lines=13> */
.L_x_247:
[----:B------:R-:W-:Y:S05]  /*d9d0*/  BSYNC B1 ;  /* 0x0000000000017941 */ /* 0x000fea0003800000 */
.L_x_246:
        /* <DEDUP_REMOVED lines=13> */
.L_x_249:
[----:B------:R-:W-:Y:S05]  /*dab0*/  BSYNC B1 ;  /* 0x0000000000017941 */ /* 0x000fea0003800000 */
.L_x_248:
        /* <DEDUP_REMOVED lines=13> */
.L_x_251:
[----:B------:R-:W-:Y:S05]  /*db90*/  BSYNC B1 ;  /* 0x0000000000017941 */ /* 0x000fea0003800000 */
.L_x_250:
        /* <DEDUP_REMOVED lines=13> */
.L_x_253:
[----:B------:R-:W-:Y:S05]  /*dc70*/  BSYNC B1 ;  /* 0x0000000000017941 */ /* 0x000fea0003800000 */
.L_x_252:
        /* <DEDUP_REMOVED lines=13> */
.L_x_255:
[----:B------:R-:W-:Y:S05]  /*dd50*/  BSYNC B1 ;  /* 0x0000000000017941 */ /* 0x000fea0003800000 */
.L_x_254:
        /* <DEDUP_REMOVED lines=13> */
.L_x_257:
[----:B------:R-:W-:Y:S05]  /*de30*/  BSYNC B1 ;  /* 0x0000000000017941 */ /* 0x000fea0003800000 */
.L_x_256:
        /* <DEDUP_REMOVED lines=13> */
.L_x_259:
[----:B------:R-:W-:Y:S05]  /*df10*/  BSYNC B1 ;  /* 0x0000000000017941 */ /* 0x000fea0003800000 */
.L_x_258:
        /* <DEDUP_REMOVED lines=13> */
.L_x_261:
[----:B------:R-:W-:Y:S05]  /*dff0*/  BSYNC B1 ;  /* 0x0000000000017941 */ /* 0x000fea0003800000 */
.L_x_260:
        /* <DEDUP_REMOVED lines=13> */
.L_x_263:
[----:B------:R-:W-:Y:S05]  /*e0d0*/  BSYNC B1 ;  /* 0x0000000000017941 */ /* 0x000fea0003800000 */
.L_x_262:
        /* <DEDUP_REMOVED lines=13> */
.L_x_265:
[----:B------:R-:W-:Y:S05]  /*e1b0*/  BSYNC B1 ;  /* 0x0000000000017941 */ /* 0x000fea0003800000 */
.L_x_264:
        /* <DEDUP_REMOVED lines=13> */
.L_x_267:
[----:B------:R-:W-:Y:S05]  /*e290*/  BSYNC B1 ;  /* 0x0000000000017941 */ /* 0x000fea0003800000 */
.L_x_266:
        /* <DEDUP_REMOVED lines=13> */
.L_x_269:
[----:B------:R-:W-:Y:S05]  /*e370*/  BSYNC B1 ;  /* 0x0000000000017941 */ /* 0x000fea0003800000 */
.L_x_268:
        /* <DEDUP_REMOVED lines=13> */
.L_x_271:
[----:B------:R-:W-:Y:S05]  /*e450*/  BSYNC B1 ;  /* 0x0000000000017941 */ /* 0x000fea0003800000 */
.L_x_270:
        /* <DEDUP_REMOVED lines=13> */
.L_x_273:
[----:B------:R-:W-:Y:S05]  /*e530*/  BSYNC B1 ;  /* 0x0000000000017941 */ /* 0x000fea0003800000 */
.L_x_272:
        /* <DEDUP_REMOVED lines=13> */
.L_x_275:
[----:B------:R-:W-:Y:S05]  /*e610*/  BSYNC B1 ;  /* 0x0000000000017941 */ /* 0x000fea0003800000 */
.L_x_274:
        /* <DEDUP_REMOVED lines=13> */
.L_x_277:
[----:B------:R-:W-:Y:S05]  /*e6f0*/  BSYNC B1 ;  /* 0x0000000000017941 */ /* 0x000fea0003800000 */
.L_x_276:
        /* <DEDUP_REMOVED lines=13> */
.L_x_279:
[----:B------:R-:W-:Y:S05]  /*e7d0*/  BSYNC B1 ;  /* 0x0000000000017941 */ /* 0x000fea0003800000 */
.L_x_278:
        /* <DEDUP_REMOVED lines=13> */
.L_x_281:
[----:B------:R-:W-:Y:S05]  /*e8b0*/  BSYNC B1 ;  /* 0x0000000000017941 */ /* 0x000fea0003800000 */
.L_x_280:
        /* <DEDUP_REMOVED lines=13> */
.L_x_283:
[----:B------:R-:W-:Y:S05]  /*e990*/  BSYNC B1 ;  /* 0x0000000000017941 */ /* 0x000fea0003800000 */
.L_x_282:
        /* <DEDUP_REMOVED lines=13> */
.L_x_285:
[----:B------:R-:W-:Y:S05]  /*ea70*/  BSYNC B1 ;  /* 0x0000000000017941 */ /* 0x000fea0003800000 */
.L_x_284:
        /* <DEDUP_REMOVED lines=13> */
.L_x_287:
[----:B------:R-:W-:Y:S05]  /*eb50*/  BSYNC B1 ;  /* 0x0000000000017941 */ /* 0x000fea0003800000 */
.L_x_286:
        /* <DEDUP_REMOVED lines=13> */
.L_x_289:
[----:B------:R-:W-:Y:S05]  /*ec30*/  BSYNC B1 ;  /* 0x0000000000017941 */ /* 0x000fea0003800000 */
.L_x_288:
        /* <DEDUP_REMOVED lines=13> */
.L_x_291:
[----:B------:R-:W-:Y:S05]  /*ed10*/  BSYNC B1 ;  /* 0x0000000000017941 */ /* 0x000fea0003800000 */
.L_x_290:
        /* <DEDUP_REMOVED lines=13> */
.L_x_293:
[----:B------:R-:W-:Y:S05]  /*edf0*/  BSYNC B1 ;  /* 0x0000000000017941 */ /* 0x000fea0003800000 */
.L_x_292:
        /* <DEDUP_REMOVED lines=13> */
.L_x_295:
[----:B------:R-:W-:Y:S05]  /*eed0*/  BSYNC B1 ;  /* 0x0000000000017941 */ /* 0x000fea0003800000 */
.L_x_294:
        /* <DEDUP_REMOVED lines=13> */
.L_x_297:
[----:B------:R-:W-:Y:S05]  /*efb0*/  BSYNC B1 ;  /* 0x0000000000017941 */ /* 0x000fea0003800000 */
.L_x_296:
        /* <DEDUP_REMOVED lines=13> */
.L_x_299:
[----:B------:R-:W-:Y:S05]  /*f090*/  BSYNC B1 ;  /* 0x0000000000017941 */ /* 0x000fea0003800000 */
.L_x_298:
        /* <DEDUP_REMOVED lines=13> */
.L_x_301:
[----:B------:R-:W-:Y:S05]  /*f170*/  BSYNC B1 ;  /* 0x0000000000017941 */ /* 0x000fea0003800000 */
.L_x_300:
        /* <DEDUP_REMOVED lines=13> */
.L_x_303:
[----:B------:R-:W-:Y:S05]  /*f250*/  BSYNC B1 ;  /* 0x0000000000017941 */ /* 0x000fea0003800000 */
.L_x_302:
        /* <DEDUP_REMOVED lines=13> */
.L_x_305:
[----:B------:R-:W-:Y:S05]  /*f330*/  BSYNC B1 ;  /* 0x0000000000017941 */ /* 0x000fea0003800000 */
.L_x_304:
        /* <DEDUP_REMOVED lines=13> */
.L_x_307:
[----:B------:R-:W-:Y:S05]  /*f410*/  BSYNC B1 ;  /* 0x0000000000017941 */ /* 0x000fea0003800000 */
.L_x_306:
        /* <DEDUP_REMOVED lines=13> */
.L_x_309:
[----:B------:R-:W-:Y:S05]  /*f4f0*/  BSYNC B1 ;  /* 0x0000000000017941 */ /* 0x000fea0003800000 */
.L_x_308:
        /* <DEDUP_REMOVED lines=13> */
.L_x_311:
[----:B------:R-:W-:Y:S05]  /*f5d0*/  BSYNC B1 ;  /* 0x0000000000017941 */ /* 0x000fea0003800000 */
.L_x_310:
        /* <DEDUP_REMOVED lines=13> */
.L_x_313:
[----:B------:R-:W-:Y:S05]  /*f6b0*/  BSYNC B1 ;  /* 0x0000000000017941 */ /* 0x000fea0003800000 */
.L_x_312:
        /* <DEDUP_REMOVED lines=13> */
.L_x_315:
[----:B------:R-:W-:Y:S05]  /*f790*/  BSYNC B1 ;  /* 0x0000000000017941 */ /* 0x000fea0003800000 */
.L_x_314:
        /* <DEDUP_REMOVED lines=13> */
.L_x_317:
[----:B------:R-:W-:Y:S05]  /*f870*/  BSYNC B1 ;  /* 0x0000000000017941 */ /* 0x000fea0003800000 */
.L_x_316:
        /* <DEDUP_REMOVED lines=13> */
.L_x_319:
[----:B------:R-:W-:Y:S05]  /*f950*/  BSYNC B1 ;  /* 0x0000000000017941 */ /* 0x000fea0003800000 */
.L_x_318:
        /* <DEDUP_REMOVED lines=13> */
.L_x_321:
[----:B------:R-:W-:Y:S05]  /*fa30*/  BSYNC B1 ;  /* 0x0000000000017941 */ /* 0x000fea0003800000 */
.L_x_320:
        /* <DEDUP_REMOVED lines=13> */
.L_x_323:
[----:B------:R-:W-:Y:S05]  /*fb10*/  BSYNC B1 ;  /* 0x0000000000017941 */ /* 0x000fea0003800000 */
.L_x_322:
        /* <DEDUP_REMOVED lines=13> */
.L_x_325:
[----:B------:R-:W-:Y:S05]  /*fbf0*/  BSYNC B1 ;  /* 0x0000000000017941 */ /* 0x000fea0003800000 */
.L_x_324:
        /* <DEDUP_REMOVED lines=13> */
.L_x_327:
[----:B------:R-:W-:Y:S05]  /*fcd0*/  BSYNC B1 ;  /* 0x0000000000017941 */ /* 0x000fea0003800000 */
.L_x_326:
        /* <DEDUP_REMOVED lines=13> */
.L_x_329:
[----:B------:R-:W-:Y:S05]  /*fdb0*/  BSYNC B1 ;  /* 0x0000000000017941 */ /* 0x000fea0003800000 */
.L_x_328:
        /* <DEDUP_REMOVED lines=13> */
.L_x_331:
[----:B------:R-:W-:Y:S05]  /*fe90*/  BSYNC B1 ;  /* 0x0000000000017941 */ /* 0x000fea0003800000 */
.L_x_330:
        /* <DEDUP_REMOVED lines=13> */
.L_x_333:
[----:B------:R-:W-:Y:S05]  /*ff70*/  BSYNC B1 ;  /* 0x0000000000017941 */ /* 0x000fea0003800000 */
.L_x_332:
        /* <DEDUP_REMOVED lines=13> */
.L_x_335:
[----:B------:R-:W-:Y:S05]  /*10050*/  BSYNC B1 ;  /* 0x0000000000017941 */ /* 0x000fea0003800000 */
.L_x_334:
        /* <DEDUP_REMOVED lines=13> */
.L_x_337:
[----:B------:R-:W-:Y:S05]  /*10130*/  BSYNC B1 ;  /* 0x0000000000017941 */ /* 0x000fea0003800000 */
.L_x_336:
        /* <DEDUP_REMOVED lines=13> */
.L_x_339:
[----:B------:R-:W-:Y:S05]  /*10210*/  BSYNC B1 ;  /* 0x0000000000017941 */ /* 0x000fea0003800000 */
.L_x_338:
        /* <DEDUP_REMOVED lines=13> */
.L_x_341:
[----:B------:R-:W-:Y:S05]  /*102f0*/  BSYNC B1 ;  /* 0x0000000000017941 */ /* 0x000fea0003800000 */
.L_x_340:
        /* <DEDUP_REMOVED lines=13> */
.L_x_343:
[----:B------:R-:W-:Y:S05]  /*103d0*/  BSYNC B1 ;  /* 0x0000000000017941 */ /* 0x000fea0003800000 */
.L_x_342:
        /* <DEDUP_REMOVED lines=13> */
.L_x_345:
[----:B------:R-:W-:Y:S05]  /*104b0*/  BSYNC B1 ;  /* 0x0000000000017941 */ /* 0x000fea0003800000 */
.L_x_344:
        /* <DEDUP_REMOVED lines=13> */
.L_x_347:
[----:B------:R-:W-:Y:S05]  /*10590*/  BSYNC B1 ;  /* 0x0000000000017941 */ /* 0x000fea0003800000 */
.L_x_346:
        /* <DEDUP_REMOVED lines=13> */
.L_x_349:
[----:B------:R-:W-:Y:S05]  /*10670*/  BSYNC B1 ;  /* 0x0000000000017941 */ /* 0x000fea0003800000 */
.L_x_348:
        /* <DEDUP_REMOVED lines=13> */
.L_x_351:
[----:B------:R-:W-:Y:S05]  /*10750*/  BSYNC B1 ;  /* 0x0000000000017941 */ /* 0x000fea0003800000 */
.L_x_350:
        /* <DEDUP_REMOVED lines=13> */
.L_x_353:
[----:B------:R-:W-:Y:S05]  /*10830*/  BSYNC B1 ;  /* 0x0000000000017941 */ /* 0x000fea0003800000 */
.L_x_352:
[----:B------:R-:W-:Y:S05]  /*10840*/  @P0 BRA `(.L_x_354) ;  /* 0x0000002c00a80947 */ /* 0x000fea0003800000 */
[----:B------:R-:W2:Y:S01]  /*10850*/  LDL.LU R2, [R1+0x170] ;  /* 0x0001700001027983 */ /* 0x000ea20000300800 */
[----:B-----5:R-:W-:-:S04]  /*10860*/  LOP3.LUT R0, R0, 0xff, RZ, 0xc0, !PT ;  /* 0x000000ff00007812 */ /* 0x020fc800078ec0ff */
[----:B------:R-:W-:-:S05]  /*10870*/  F2FP.F16.E4M3.UNPACK_B R0, R0 ;  /* 0x00000000ff00723e */ /* 0x000fca00020006ff */
[----:B------:R-:W-:-:S05]  /*10880*/  HADD2.F32 R0, -RZ, R0.H0_H0 ;  /* 0x20000000ff007230 */ /* 0x000fca0000004100 */
[----:B------:R-:W-:-:S04]  /*10890*/  FMUL R0, R0, UR8 ;  /* 0x0000000800007c20 */ /* 0x000fc80008400000 */
[----:B--2---:R-:W-:-:S05]  /*108a0*/  FFMA R0, R2, UR13, R0 ;  /* 0x0000000d02007c23 */ /* 0x004fca0008000000 */
[----:B0-----:R-:W-:-:S05]  /*108b0*/  F2FP.SATFINITE.E4M3.F32.PACK_AB_MERGE_C R3, RZ, R0, RZ ;  /* 0x00000000ff03723e */ /* 0x001fca00048070ff */
[----:B------:R0:W-:Y:S01]  /*108c0*/  STG.E.U8 desc[UR40][R30.64+0x99], R3 ;  /* 0x000099031e007986 */ /* 0x0001e2000c101128 */
[----:B------:R-:W-:Y:S05]  /*108d0*/  BRA `(.L_x_354) ;  /* 0x0000002c00847947 */ /* 0x000fea0003800000 */
.L_x_33:
[----:B------:R-:W-:Y:S01]  /*108e0*/  ISETP.GE.AND P3, PT, R44, 0x1, PT ;  /* 0x000000012c00780c */ /* 0x000fe20003f66270 */
[----:B------:R-:W-:Y:S01]  /*108f0*/  FMUL R227, R227, UR13 ;  /* 0x0000000de3e37c20 */ /* 0x000fe20008400000 */
[----:B------:R-:W-:Y:S01]  /*10900*/  FMUL R226, R226, UR13 ;  /* 0x0000000de2e27c20 */ /* 0x000fe20008400000 */
[----:B------:R-:W-:Y:S02]  /*10910*/  ISETP.GE.AND P2, PT, R44, 0x9, PT ;  /* 0x000000092c00780c */ /* 0x000fe40003f46270 */
[C---:B------:R-:W-:Y:S02]  /*10920*/  ISETP.LT.OR P0, PT, R43.reuse, 0x1, !P3 ;  /* 0x000000012b00780c */ /* 0x040fe40005f01670 */
[----:B------:R-:W-:Y:S02]  /*10930*/  ISETP.LT.OR P6, PT, R43, 0x2, !P3 ;  /* 0x000000022b00780c */ /* 0x000fe40005fc1670 */
[----:B------:R-:W-:Y:S02]  /*10940*/  F2FP.SATFINITE.E4M3.F32.PACK_AB_MERGE_C R227, RZ, R227, RZ ;  /* 0x000000e3ffe3723e */ /* 0x000fe400048070ff */
[----:B------:R-:W-:-:S02]  /*10950*/  F2FP.SATFINITE.E4M3.F32.PACK_AB_MERGE_C R33, RZ, R226, RZ ;  /* 0x000000e2ff21723e */ /* 0x000fc400048070ff */
[C---:B------:R-:W-:Y:S02]  /*10960*/  ISETP.LT.OR P1, PT, R43.reuse, 0x2, !P2 ;  /* 0x000000022b00780c */ /* 0x040fe40005721670 */
[----:B------:R-:W-:-:S03]  /*10970*/  ISETP.LT.OR P5, PT, R43, 0x9, !P3 ;  /* 0x000000092b00780c */ /* 0x000fc60005fa1670 */
[----:B------:R-:W-:Y:S01]  /*10980*/  @!P0 STG.E.U8 desc[UR40][R24.64], R227 ;  /* 0x000000e318008986 */ /* 0x000fe2000c101128 */
[----:B------:R-:W-:Y:S01]  /*10990*/  ISETP.LT.OR P0, PT, R43, 0x1, !P2 ;  /* 0x000000012b00780c */ /* 0x000fe20005701670 */
[----:B------:R-:W-:Y:S01]  /*109a0*/  FMUL R225, R225, UR13 ;  /* 0x0000000de1e17c20 */ /* 0x000fe20008400000 */
[----:B------:R-:W-:Y:S01]  /*109b0*/  FMUL R224, R224, UR13 ;  /* 0x0000000de0e07c20 */ /* 0x000fe20008400000 */
[----:B------:R-:W-:Y:S01]  /*109c0*/  FMUL R223, R223, UR13 ;  /* 0x0000000ddfdf7c20 */ /* 0x000fe20008400000 */
[----:B------:R0:W-:Y:S01]  /*109d0*/  @!P6 STG.E.U8 desc[UR40][R24.64+0x1], R33 ;  /* 0x000001211800e986 */ /* 0x0001e2000c101128 */
[----:B------:R-:W-:Y:S01]  /*109e0*/  ISETP.LT.OR P6, PT, R43, 0xa, !P3 ;  /* 0x0000000a2b00780c */ /* 0x000fe20005fc1670 */
[----:B------:R-:W-:Y:S01]  /*109f0*/  FMUL R222, R222, UR13 ;  /* 0x0000000ddede7c20 */ /* 0x000fe20008400000 */
[----:B------:R-:W-:Y:S02]  /*10a00*/  F2FP.SATFINITE.E4M3.F32.PACK_AB_MERGE_C R225, RZ, R225, RZ ;  /* 0x000000e1ffe1723e */ /* 0x000fe400048070ff */
[----:B------:R-:W-:-:S02]  /*10a10*/  F2FP.SATFINITE.E4M3.F32.PACK_AB_MERGE_C R35, RZ, R224, RZ ;  /* 0x000000e0ff23723e */ /* 0x000fc400048070ff */
[----:B------:R-:W-:Y:S01]  /*10a20*/  F2FP.SATFINITE.E4M3.F32.PACK_AB_MERGE_C R223, RZ, R223, RZ ;  /* 0x000000dfffdf723e */ /* 0x000fe200048070ff */
[----:B------:R-:W-:Y:S01]  /*10a30*/  FMUL R221, R221, UR13 ;  /* 0x0000000ddddd7c20 */ /* 0x000fe20008400000 */
[----:B------:R-:W-:Y:S01]  /*10a40*/  @!P0 STG.E.U8 desc[UR40][R26.64], R225 ;  /* 0x000000e11a008986 */ /* 0x000fe2000c101128 */
[----:B------:R-:W-:Y:S02]  /*10a50*/  F2FP.SATFINITE.E4M3.F32.PACK_AB_MERGE_C R37, RZ, R222, RZ ;  /* 0x000000deff25723e */ /* 0x000fe400048070ff */
[C---:B------:R-:W-:Y:S01]  /*10a60*/  ISETP.LT.OR P0, PT, R43.reuse, 0x9, !P2 ;  /* 0x000000092b00780c */ /* 0x040fe20005701670 */
[----:B------:R1:W-:Y:S01]  /*10a70*/  @!P1 STG.E.U8 desc[UR40][R26.64+0x1], R35 ;  /* 0x000001231a009986 */ /* 0x0003e2000c101128 */
[----:B------:R-:W-:-:S03]  /*10a80*/  ISETP.LT.OR P1, PT, R43, 0xa, !P2 ;  /* 0x0000000a2b00780c */ /* 0x000fc60005721670 */
[----:B------:R-:W-:Y:S01]  /*10a90*/  @!P5 STG.E.U8 desc[UR40][R24.64+0x8], R223 ;  /* 0x000008df1800d986 */ /* 0x000fe2000c101128 */
[----:B------:R-:W-:Y:S01]  /*10aa0*/  ISETP.LT.OR P5, PT, R43, 0x11, !P3 ;  /* 0x000000112b00780c */ /* 0x000fe20005fa1670 */
[----:B------:R-:W-:Y:S01]  /*10ab0*/  FMUL R220, R220, UR13 ;  /* 0x0000000ddcdc7c20 */ /* 0x000fe20008400000 */
[----:B------:R-:W-:Y:S01]  /*10ac0*/  FMUL R219, R219, UR13 ;  /* 0x0000000ddbdb7c20 */ /* 0x000fe20008400000 */
[----:B------:R-:W-:Y:S01]  /*10ad0*/  @!P6 STG.E.U8 desc[UR40][R24.64+0x9], R37 ;  /* 0x000009251800e986 */ /* 0x000fe2000c101128 */
[----:B------:R-:W-:Y:S01]  /*10ae0*/  ISETP.LT.OR P6, PT, R43, 0x12, !P3 ;  /* 0x000000122b00780c */ /* 0x000fe20005fc1670 */
[----:B------:R-:W-:Y:S01]  /*10af0*/  FMUL R218, R218, UR13 ;  /* 0x0000000ddada7c20 */ /* 0x000fe20008400000 */
[----:B------:R-:W-:Y:S01]  /*10b00*/  F2FP.SATFINITE.E4M3.F32.PACK_AB_MERGE_C R221, RZ, R221, RZ ;  /* 0x000000ddffdd723e */ /* 0x000fe200048070ff */
[----:B------:R-:W-:Y:S01]  /*10b10*/  FMUL R217, R217, UR13 ;  /* 0x0000000dd9d97c20 */ /* 0x000fe20008400000 */
[----:B0-----:R-:W-:Y:S01]  /*10b20*/  F2FP.SATFINITE.E4M3.F32.PACK_AB_MERGE_C R33, RZ, R220, RZ ;  /* 0x000000dcff21723e */ /* 0x001fe200048070ff */
[----:B------:R-:W-:Y:S01]  /*10b30*/  FMUL R216, R216, UR13 ;  /* 0x0000000dd8d87c20 */ /* 0x000fe20008400000 */
[----:B------:R-:W-:Y:S01]  /*10b40*/  F2FP.SATFINITE.E4M3.F32.PACK_AB_MERGE_C R219, RZ, R219, RZ ;  /* 0x000000dbffdb723e */ /* 0x000fe200048070ff */
[----:B------:R-:W-:Y:S01]  /*10b50*/  @!P0 STG.E.U8 desc[UR40][R26.64+0x8], R221 ;  /* 0x000008dd1a008986 */ /* 0x000fe2000c101128 */
[----:B-1----:R-:W-:-:S03]  /*10b60*/  F2FP.SATFINITE.E4M3.F32.PACK_AB_MERGE_C R35, RZ, R218, RZ ;  /* 0x000000daff23723e */ /* 0x002fc600048070ff */
[----:B------:R0:W-:Y:S01]  /*10b70*/  @!P1 STG.E.U8 desc[UR40][R26.64+0x9], R33 ;  /* 0x000009211a009986 */ /* 0x0001e2000c101128 */
[----:B------:R-:W-:-:S03]  /*10b80*/  ISETP.LT.OR P1, PT, R43, 0x11, !P2 ;  /* 0x000000112b00780c */ /* 0x000fc60005721670 */
[----:B------:R-:W-:Y:S01]  /*10b90*/  @!P5 STG.E.U8 desc[UR40][R24.64+0x10], R219 ;  /* 0x000010db1800d986 */ /* 0x000fe2000c101128 */
[C---:B------:R-:W-:Y:S02]  /*10ba0*/  ISETP.LT.OR P5, PT, R43.reuse, 0x12, !P2 ;  /* 0x000000122b00780c */ /* 0x040fe400057a1670 */
[----:B------:R-:W-:Y:S01]  /*10bb0*/  ISETP.LT.OR P0, PT, R43, 0x19, !P3 ;  /* 0x000000192b00780c */ /* 0x000fe20005f01670 */
[----:B------:R-:W-:Y:S01]  /*10bc0*/  @!P6 STG.E.U8 desc[UR40][R24.64+0x11], R35 ;  /* 0x000011231800e986 */ /* 0x000fe2000c101128 */
[----:B------:R-:W-:Y:S01]  /*10bd0*/  FMUL R215, R215, UR13 ;  /* 0x0000000dd7d77c20 */ /* 0x000fe20008400000 */
        /* <DEDUP_REMOVED lines=8> */
[----:B------:R-:W-:-:S03]  /*10c60*/  F2FP.SATFINITE.E4M3.F32.PACK_AB_MERGE_C R37, RZ, R214, RZ ;  /* 0x000000d6ff25723e */ /* 0x000fc600048070ff */
[----:B------:R0:W-:Y:S01]  /*10c70*/  @!P5 STG.E.U8 desc[UR40][R26.64+0x11], R33 ;  /* 0x000011211a00d986 */ /* 0x0001e2000c101128 */
[----:B------:R-:W-:-:S03]  /*10c80*/  ISETP.GE.AND P1, PT, R44, 0x81, PT ;  /* 0x000000812c00780c */ /* 0x000fc60003f26270 */
[----:B------:R-:W-:Y:S01]  /*10c90*/  @!P0 STG.E.U8 desc[UR40][R24.64+0x18], R215 ;  /* 0x000018d718008986 */ /* 0x000fe2000c101128 */
[C---:B------:R-:W-:Y:S02]  /*10ca0*/  ISETP.LT.OR P0, PT, R43.reuse, 0x1a, !P2 ;  /* 0x0000001a2b00780c */ /* 0x040fe40005701670 */
[C---:B------:R-:W-:Y:S01]  /*10cb0*/  ISETP.LT.OR P5, PT, R43.reuse, 0x19, !P2 ;  /* 0x000000192b00780c */ /* 0x040fe200057a1670 */
[----:B------:R1:W-:Y:S01]  /*10cc0*/  @!P6 STG.E.U8 desc[UR40][R24.64+0x19], R37 ;  /* 0x000019251800e986 */ /* 0x0003e2000c101128 */
[----:B------:R-:W-:Y:S01]  /*10cd0*/  ISETP.LT.OR P6, PT, R43, 0x1, !P1 ;  /* 0x000000012b00780c */ /* 0x000fe20004fc1670 */
[----:B------:R-:W-:Y:S01]  /*10ce0*/  FMUL R211, R211, UR13 ;  /* 0x0000000dd3d37c20 */ /* 0x000fe20008400000 */
[----:B0-----:R-:W-:Y:S01]  /*10cf0*/  F2FP.SATFINITE.E4M3.F32.PACK_AB_MERGE_C R33, RZ, R212, RZ ;  /* 0x000000d4ff21723e */ /* 0x001fe200048070ff */
[----:B------:R-:W-:Y:S01]  /*10d00*/  FMUL R210, R210, UR13 ;  /* 0x0000000dd2d27c20 */ /* 0x000fe20008400000 */
[----:B------:R-:W-:Y:S01]  /*10d10*/  F2FP.SATFINITE.E4M3.F32.PACK_AB_MERGE_C R213, RZ, R213, RZ ;  /* 0x000000d5ffd5723e */ /* 0x000fe200048070ff */
[----:B------:R-:W-:Y:S01]  /*10d20*/  FMUL R209, R209, UR13 ;  /* 0x0000000dd1d17c20 */ /* 0x000fe20008400000 */
[----:B------:R-:W-:Y:S01]  /*10d30*/  F2FP.SATFINITE.E4M3.F32.PACK_AB_MERGE_C R211, RZ, R211, RZ ;  /* 0x000000d3ffd3723e */ /* 0x000fe200048070ff */
[----:B------:R-:W-:-:S02]  /*10d40*/  FMUL R208, R208, UR13 ;  /* 0x0000000dd0d07c20 */ /* 0x000fc40008400000 */
[----:B------:R0:W-:Y:S01]  /*10d50*/  @!P0 STG.E.U8 desc[UR40][R26.64+0x19], R33 ;  /* 0x000019211a008986 */ /* 0x0001e2000c101128 */
[----:B------:R-:W-:-:S03]  /*10d60*/  ISETP.GE.AND P0, PT, R44, 0x89, PT ;  /* 0x000000892c00780c */ /* 0x000fc60003f06270 */
[----:B------:R-:W-:Y:S01]  /*10d70*/  @!P5 STG.E.U8 desc[UR40][R26.64+0x18], R213 ;  /* 0x000018d51a00d986 */ /* 0x000fe2000c101128 */
[----:B------:R-:W-:-:S03]  /*10d80*/  ISETP.LT.OR P5, PT, R43, 0x2, !P1 ;  /* 0x000000022b00780c */ /* 0x000fc60004fa1670 */
[----:B------:R-:W-:Y:S01]  /*10d90*/  @!P6 STG.E.U8 desc[UR40][R28.64], R211 ;  /* 0x000000d31c00e986 */ /* 0x000fe2000c101128 */
[----:B------:R-:W-:Y:S02]  /*10da0*/  ISETP.LT.OR P6, PT, R43, 0x1, !P0 ;  /* 0x000000012b00780c */ /* 0x000fe400047c1670 */
[----:B------:R-:W-:Y:S01]  /*10db0*/  F2FP.SATFINITE.E4M3.F32.PACK_AB_MERGE_C R35, RZ, R210, RZ ;  /* 0x000000d2ff23723e */ /* 0x000fe200048070ff */
[----:B------:R-:W-:Y:S01]  /*10dc0*/  FMUL R207, R207, UR13 ;  /* 0x0000000dcfcf7c20 */ /* 0x000fe20008400000 */
[----:B------:R-:W-:Y:S01]  /*10dd0*/  F2FP.SATFINITE.E4M3.F32.PACK_AB_MERGE_C R209, RZ, R209, RZ ;  /* 0x000000d1ffd1723e */ /* 0x000fe200048070ff */
[----:B------:R-:W-:Y:S01]  /*10de0*/  FMUL R206, R206, UR13 ;  /* 0x0000000dcece7c20 */ /* 0x000fe20008400000 */
[----:B------:R-:W-:Y:S01]  /*10df0*/  FMUL R205, R205, UR13 ;  /* 0x0000000dcdcd7c20 */ /* 0x000fe20008400000 */
[----:B------:R-:W2:Y:S04]  /*10e00*/  LDL.LU R227, [R1+0x14] ;  /* 0x0000140001e37983 */ /* 0x000ea80000300800 */
[----:B------:R3:W-:Y:S01]  /*10e10*/  @!P5 STG.E.U8 desc[UR40][R28.64+0x1], R35 ;  /* 0x000001231c00d986 */ /* 0x0007e2000c101128 */
[----:B------:R-:W-:-:S03]  /*10e20*/  ISETP.LT.OR P5, PT, R43, 0x2, !P0 ;  /* 0x000000022b00780c */ /* 0x000fc600047a1670 */
[----:B------:R-:W-:Y:S01]  /*10e30*/  @!P6 STG.E.U8 desc[UR40][R30.64], R209 ;  /* 0x000000d11e00e986 */ /* 0x000fe2000c101128 */
[C---:B------:R-:W-:Y:S02]  /*10e40*/  ISETP.LT.OR P6, PT, R43.reuse, 0x9, !P1 ;  /* 0x000000092b00780c */ /* 0x040fe40004fc1670 */
[----:B-1----:R-:W-:Y:S01]  /*10e50*/  F2FP.SATFINITE.E4M3.F32.PACK_AB_MERGE_C R37, RZ, R208, RZ ;  /* 0x000000d0ff25723e */ /* 0x002fe200048070ff */
[----:B------:R-:W4:Y:S01]  /*10e60*/  LDL.LU R226, [R1+0x10] ;  /* 0x0000100001e27983 */ /* 0x000f220000300800 */
[----:B------:R-:W-:Y:S02]  /*10e70*/  F2FP.SATFINITE.E4M3.F32.PACK_AB_MERGE_C R207, RZ, R207, RZ ;  /* 0x000000cfffcf723e */ /* 0x000fe400048070ff */
[----:B0-----:R-:W-:Y:S01]  /*10e80*/  F2FP.SATFINITE.E4M3.F32.PACK_AB_MERGE_C R33, RZ, R206, RZ ;  /* 0x000000ceff21723e */ /* 0x001fe200048070ff */
[----:B------:R-:W2:Y:S04]  /*10e90*/  LDL.LU R224, [R1+0xc] ;  /* 0x00000c0001e07983 */ /* 0x000ea80000300800 */
[----:B------:R-:W-:Y:S01]  /*10ea0*/  @!P5 STG.E.U8 desc[UR40][R30.64+0x1], R37 ;  /* 0x000001251e00d986 */ /* 0x000fe2000c101128 */
[----:B------:R-:W-:-:S03]  /*10eb0*/  ISETP.LT.OR P5, PT, R43, 0xa, !P1 ;  /* 0x0000000a2b00780c */ /* 0x000fc60004fa1670 */
[----:B------:R-:W-:Y:S01]  /*10ec0*/  @!P6 STG.E.U8 desc[UR40][R28.64+0x8], R207 ;  /* 0x000008cf1c00e986 */ /* 0x000fe2000c101128 */
[----:B------:R-:W-:Y:S02]  /*10ed0*/  ISETP.LT.OR P6, PT, R43, 0x9, !P0 ;  /* 0x000000092b00780c */ /* 0x000fe400047c1670 */
[----:B------:R-:W-:Y:S01]  /*10ee0*/  F2FP.SATFINITE.E4M3.F32.PACK_AB_MERGE_C R205, RZ, R205, RZ ;  /* 0x000000cdffcd723e */ /* 0x000fe200048070ff */
[----:B------:R-:W4:Y:S04]  /*10ef0*/  LDL.LU R225, [R1+0x8] ;  /* 0x0000080001e17983 */ /* 0x000f280000300800 */
[----:B------:R-:W2:Y:S04]  /*10f00*/  LDL.LU R223, [R1] ;  /* 0x0000000001df7983 */ /* 0x000ea80000300800 */
[----:B------:R-:W4:Y:S04]  /*10f10*/  LDL.LU R222, [R1+0x18] ;  /* 0x0000180001de7983 */ /* 0x000f280000300800 */
[----:B------:R-:W4:Y:S01]  /*10f20*/  LDL.LU R220, [R1+0x4] ;  /* 0x0000040001dc7983 */ /* 0x000f220000300800 */
[----:B------:R-:W-:Y:S01]  /*10f30*/  FMUL R204, R204, UR13 ;  /* 0x0000000dcccc7c20 */ /* 0x000fe20008400000 */
[----:B------:R-:W-:Y:S01]  /*10f40*/  FMUL R203, R203, UR13 ;  /* 0x0000000dcbcb7c20 */ /* 0x000fe20008400000 */
[----:B------:R-:W-:Y:S01]  /*10f50*/  FMUL R202, R202, UR13 ;  /* 0x0000000dcaca7c20 */ /* 0x000fe20008400000 */
[----:B------:R0:W-:Y:S01]  /*10f60*/  @!P5 STG.E.U8 desc[UR40][R28.64+0x9], R33 ;  /* 0x000009211c00d986 */ /* 0x0001e2000c101128 */
[----:B------:R-:W-:Y:S01]  /*10f70*/  ISETP.LT.OR P5, PT, R43, 0xa, !P0 ;  /* 0x0000000a2b00780c */ /* 0x000fe200047a1670 */
[----:B------:R-:W-:Y:S01]  /*10f80*/  FMUL R201, R201, UR13 ;  /* 0x0000000dc9c97c20 */ /* 0x000fe20008400000 */
[----:B---3--:R-:W-:Y:S01]  /*10f90*/  F2FP.SATFINITE.E4M3.F32.PACK_AB_MERGE_C R35, RZ, R204, RZ ;  /* 0x000000ccff23723e */ /* 0x008fe200048070ff */
[----:B------:R-:W-:Y:S01]  /*10fa0*/  @!P6 STG.E.U8 desc[UR40][R30.64+0x8], R205 ;  /* 0x000008cd1e00e986 */ /* 0x000fe2000c101128 */
[----:B------:R-:W-:Y:S01]  /*10fb0*/  ISETP.LT.OR P6, PT, R43, 0x11, !P1 ;  /* 0x000000112b00780c */ /* 0x000fe20004fc1670 */
[----:B------:R-:W-:Y:S01]  /*10fc0*/  FMUL R200, R200, UR13 ;  /* 0x0000000dc8c87c20 */ /* 0x000fe20008400000 */
[----:B------:R-:W-:Y:S01]  /*10fd0*/  F2FP.SATFINITE.E4M3.F32.PACK_AB_MERGE_C R203, RZ, R203, RZ ;  /* 0x000000cbffcb723e */ /* 0x000fe200048070ff */
[----:B------:R-:W-:Y:S01]  /*10fe0*/  FMUL R199, R199, UR13 ;  /* 0x0000000dc7c77c20 */ /* 0x000fe20008400000 */
[----:B------:R-:W-:Y:S01]  /*10ff0*/  F2FP.SATFINITE.E4M3.F32.PACK_AB_MERGE_C R201, RZ, R201, RZ ;  /* 0x000000c9ffc9723e */ /* 0x000fe200048070ff */
[----:B------:R-:W-:Y:S01]  /*11000*/  FMUL R198, R198, UR13 ;  /* 0x0000000dc6c67c20 */ /* 0x000fe20008400000 */
[----:B------:R-:W-:Y:S01]  /*11010*/  FMUL R197, R197, UR13 ;  /* 0x0000000dc5c57c20 */ /* 0x000fe20008400000 */
[----:B0-----:R-:W-:Y:S01]  /*11020*/  F2FP.SATFINITE.E4M3.F32.PACK_AB_MERGE_C R33, RZ, R202, RZ ;  /* 0x000000caff21723e */ /* 0x001fe200048070ff */
[----:B------:R-:W-:Y:S01]  /*11030*/  FMUL R196, R196, UR13 ;  /* 0x0000000dc4c47c20 */ /* 0x000fe20008400000 */
[----:B------:R0:W-:Y:S01]  /*11040*/  @!P5 STG.E.U8 desc[UR40][R30.64+0x9], R35 ;  /* 0x000009231e00d986 */ /* 0x0001e2000c101128 */
[----:B------:R-:W-:Y:S01]  /*11050*/  ISETP.LT.OR P5, PT, R43, 0x12, !P1 ;  /* 0x000000122b00780c */ /* 0x000fe20004fa1670 */
[----:B------:R-:W-:Y:S01]  /*11060*/  FMUL R195, R195, UR13 ;  /* 0x0000000dc3c37c20 */ /* 0x000fe20008400000 */
[----:B------:R-:W-:Y:S01]  /*11070*/  F2FP.SATFINITE.E4M3.F32.PACK_AB_MERGE_C R199, RZ, R199, RZ ;  /* 0x000000c7ffc7723e */ /* 0x000fe200048070ff */
        /* <DEDUP_REMOVED lines=74> */
[----:B-----5:R-:W-:Y:S01]  /*11520*/  FMUL R3, R3, UR13 ;  /* 0x0000000d03037c20 */ /* 0x020fe20008400000 */
[----:B------:R-:W-:Y:S01]  /*11530*/  F2FP.SATFINITE.E4M3.F32.PACK_AB_MERGE_C R5, RZ, R5, RZ ;  /* 0x00000005ff05723e */ /* 0x000fe200048070ff */
[----:B------:R-:W-:Y:S01]  /*11540*/  FMUL R2, R2, UR13 ;  /* 0x0000000d02027c20 */ /* 0x000fe20008400000 */
[----:B------:R-:W-:Y:S01]  /*11550*/  FMUL R0, R0, UR13 ;  /* 0x0000000d00007c20 */ /* 0x000fe20008400000 */
[----:B0-----:R-:W-:-:S02]  /*11560*/  F2FP.SATFINITE.E4M3.F32.PACK_AB_MERGE_C R33, RZ, R190, RZ ;  /* 0x000000beff21723e */ /* 0x001fc400048070ff */
[----:B------:R0:W-:Y:S01]  /*11570*/  @!P5 STG.E.U8 desc[UR40][R26.64+0x21], R35 ;  /* 0x000021231a00d986 */ /* 0x0001e2000c101128 */
[C---:B------:R-:W-:Y:S02]  /*11580*/  ISETP.LT.OR P5, PT, R43.reuse, 0x2a, !P3 ;  /* 0x0000002a2b00780c */ /* 0x040fe40005fa1670 */
[----:B------:R-:W-:Y:S01]  /*11590*/  F2FP.SATFINITE.E4M3.F32.PACK_AB_MERGE_C R3, RZ, R3, RZ ;  /* 0x00000003ff03723e */ /* 0x000fe200048070ff */
[----:B------:R-:W-:Y:S01]  /*115a0*/  @!P6 STG.E.U8 desc[UR40][R24.64+0x28], R191 ;  /* 0x000028bf1800e986 */ /* 0x000fe2000c101128 */
[----:B------:R-:W-:Y:S02]  /*115b0*/  ISETP.LT.OR P6, PT, R43, 0x29, !P2 ;  /* 0x000000292b00780c */ /* 0x000fe400057c1670 */
[----:B0-----:R-:W-:-:S07]  /*115c0*/  F2FP.SATFINITE.E4M3.F32.PACK_AB_MERGE_C R35, RZ, R188, RZ ;  /* 0x000000bcff23723e */ /* 0x001fce00048070ff */
[----:B------:R0:W-:Y:S01]  /*115d0*/  @!P5 STG.E.U8 desc[UR40][R24.64+0x29], R33 ;  /* 0x000029211800d986 */ /* 0x0001e2000c101128 */
[----:B------:R-:W-:-:S03]  /*115e0*/  ISETP.LT.OR P5, PT, R43, 0x2a, !P2 ;  /* 0x0000002a2b00780c */ /* 0x000fc600057a1670 */
        /* <DEDUP_REMOVED lines=15> */
[----:B------:R1:W-:Y:S01]  /*116e0*/  @!P6 STG.E.U8 desc[UR40][R24.64+0x38], R23 ;  /* 0x000038171800e986 */ /* 0x0003e2000c101128 */
[----:B------:R-:W-:Y:S02]  /*116f0*/  ISETP.LT.OR P6, PT, R43, 0x39, !P2 ;  /* 0x000000392b00780c */ /* 0x000fe400057c1670 */
[----:B0-----:R-:W-:-:S07]  /*11700*/  F2FP.SATFINITE.E4M3.F32.PACK_AB_MERGE_C R35, RZ, R20, RZ ;  /* 0x00000014ff23723e */ /* 0x001fce00048070ff */
[----:B------:R-:W-:Y:S01]  /*11710*/  @!P5 STG.E.U8 desc[UR40][R24.64+0x39], R33 ;  /* 0x000039211800d986 */ /* 0x000fe2000c101128 */
[C---:B------:R-:W-:Y:S02]  /*11720*/  ISETP.LT.OR P5, PT, R43.reuse, 0x3a, !P2 ;  /* 0x0000003a2b00780c */ /* 0x040fe400057a1670 */
[----:B-1----:R-:W-:Y:S01]  /*11730*/  F2FP.SATFINITE.E4M3.F32.PACK_AB_MERGE_C R23, RZ, R18, RZ ;  /* 0x00000012ff17723e */ /* 0x002fe200048070ff */
[----:B------:R0:W-:Y:S01]  /*11740*/  @!P6 STG.E.U8 desc[UR40][R26.64+0x38], R21 ;  /* 0x000038151a00e986 */ /* 0x0001e2000c101128 */
[----:B------:R-:W-:-:S09]  /*11750*/  ISETP.LT.OR P6, PT, R43, 0x21, !P1 ;  /* 0x000000212b00780c */ /* 0x000fd20004fc1670 */
[----:B------:R-:W-:Y:S01]  /*11760*/  @!P5 STG.E.U8 desc[UR40][R26.64+0x39], R35 ;  /* 0x000039231a00d986 */ /* 0x000fe2000c101128 */
[C---:B------:R-:W-:Y:S02]  /*11770*/  ISETP.LT.OR P5, PT, R43.reuse, 0x22, !P1 ;  /* 0x000000222b00780c */ /* 0x040fe40004fa1670 */
[----:B0-----:R-:W-:Y:S01]  /*11780*/  F2FP.SATFINITE.E4M3.F32.PACK_AB_MERGE_C R21, RZ, R16, RZ ;  /* 0x00000010ff15723e */ /* 0x001fe200048070ff */
        /* <DEDUP_REMOVED lines=36> */
[----:B------:R-:W-:Y:S01]  /*119d0*/  ISETP.LT.OR P6, PT, R43, 0x41, !P3 ;  /* 0x000000412b00780c */ /* 0x000fe20005fc1670 */
[----:B--2---:R-:W-:Y:S02]  /*119e0*/  FMUL R2, R223, UR13 ;  /* 0x0000000ddf027c20 */ /* 0x004fe40008400000 */
[----:B------:R-:W2:Y:S06]  /*119f0*/  LDL.LU R223, [R1+0x1c] ;  /* 0x00001c0001df7983 */ /* 0x000eac0000300800 */
[----:B------:R1:W-:Y:S01]  /*11a00*/  @!P5 STG.E.U8 desc[UR40][R30.64+0x39], R9 ;  /* 0x000039091e00d986 */ /* 0x0003e2000c101128 */
[----:B------:R-:W-:-:S03]  /*11a10*/  ISETP.LT.OR P5, PT, R43, 0x42, !P3 ;  /* 0x000000422b00780c */ /* 0x000fc60005fa1670 */
[----:B------:R3:W-:Y:S01]  /*11a20*/  @!P6 STG.E.U8 desc[UR40][R24.64+0x40], R3 ;  /* 0x000040031800e986 */ /* 0x0007e2000c101128 */
[----:B------:R-:W-:Y:S02]  /*11a30*/  ISETP.LT.OR P6, PT, R43, 0x41, !P2 ;  /* 0x000000412b00780c */ /* 0x000fe400057c1670 */
[----:B0-----:R-:W-:Y:S01]  /*11a40*/  F2FP.SATFINITE.E4M3.F32.PACK_AB_MERGE_C R5, RZ, R0, RZ ;  /* 0x00000000ff05723e */ /* 0x001fe200048070ff */
[----:B----4-:R-:W-:Y:S02]  /*11a50*/  FMUL R0, R220, UR13 ;  /* 0x0000000ddc007c20 */ /* 0x010fe40008400000 */
[----:B------:R-:W4:Y:S01]  /*11a60*/  LDL.LU R220, [R1+0x20] ;  /* 0x0000200001dc7983 */ /* 0x000f220000300800 */
[----:B-1----:R-:W-:Y:S01]  /*11a70*/  F2FP.SATFINITE.E4M3.F32.PACK_AB_MERGE_C R9, RZ, R2, RZ ;  /* 0x00000002ff09723e */ /* 0x002fe200048070ff */
[----:B------:R-:W-:Y:S02]  /*11a80*/  FMUL R2, R225, UR13 ;  /* 0x0000000de1027c20 */ /* 0x000fe40008400000 */
[----:B------:R0:W-:Y:S01]  /*11a90*/  @!P5 STG.E.U8 desc[UR40][R24.64+0x41], R7 ;  /* 0x000041071800d986 */ /* 0x0001e2000c101128 */
[----:B------:R-:W-:-:S02]  /*11aa0*/  ISETP.LT.OR P5, PT, R43, 0x42, !P2 ;  /* 0x000000422b00780c */ /* 0x000fc400057a1670 */
[----:B---3--:R-:W-:Y:S01]  /*11ab0*/  F2FP.SATFINITE.E4M3.F32.PACK_AB_MERGE_C R3, RZ, R0, RZ ;  /* 0x00000000ff03723e */ /* 0x008fe200048070ff */
[----:B------:R-:W3:Y:S01]  /*11ac0*/  LDL.LU R225, [R1+0x24] ;  /* 0x0000240001e17983 */ /* 0x000ee20000300800 */
[----:B------:R-:W-:-:S03]  /*11ad0*/  FMUL R0, R224, UR13 ;  /* 0x0000000de0007c20 */ /* 0x000fc60008400000 */
[----:B------:R-:W3:Y:S04]  /*11ae0*/  LDL.LU R224, [R1+0x28] ;  /* 0x0000280001e07983 */ /* 0x000ee80000300800 */
[----:B------:R1:W-:Y:S01]  /*11af0*/  @!P6 STG.E.U8 desc[UR40][R26.64+0x40], R5 ;  /* 0x000040051a00e986 */ /* 0x0003e2000c101128 */
[----:B0-----:R-:W-:Y:S01]  /*11b00*/  F2FP.SATFINITE.E4M3.F32.PACK_AB_MERGE_C R7, RZ, R2, RZ ;  /* 0x00000002ff07723e */ /* 0x001fe200048070ff */
[----:B------:R-:W-:Y:S02]  /*11b10*/  FMUL R2, R226, UR13 ;  /* 0x0000000de2027c20 */ /* 0x000fe40008400000 */
[----:B------:R-:W3:Y:S01]  /*11b20*/  LDL.LU R226, [R1+0x2c] ;  /* 0x00002c0001e27983 */ /* 0x000ee20000300800 */
[----:B-1----:R-:W-:Y:S01]  /*11b30*/  F2FP.SATFINITE.E4M3.F32.PACK_AB_MERGE_C R5, RZ, R0, RZ ;  /* 0x00000000ff05723e */ /* 0x002fe200048070ff */
[----:B------:R-:W-:-:S02]  /*11b40*/  FMUL R0, R227, UR13 ;  /* 0x0000000de3007c20 */ /* 0x000fc40008400000 */
[----:B------:R-:W3:Y:S01]  /*11b50*/  LDL.LU R227, [R1+0x30] ;  /* 0x0000300001e37983 */ /* 0x000ee20000300800 */
[----:B------:R-:W-:-:S03]  /*11b60*/  ISETP.LT.OR P6, PT, R43, 0x49, !P3 ;  /* 0x000000492b00780c */ /* 0x000fc60005fc1670 */
[----:B------:R0:W-:Y:S01]  /*11b70*/  @!P5 STG.E.U8 desc[UR40][R26.64+0x41], R9 ;  /* 0x000041091a00d986 */ /* 0x0001e2000c101128 */
[----:B------:R-:W-:-:S09]  /*11b80*/  ISETP.LT.OR P5, PT, R43, 0x4a, !P3 ;  /* 0x0000004a2b00780c */ /* 0x000fd20005fa1670 */
[----:B------:R1:W-:Y:S01]  /*11b90*/  @!P6 STG.E.U8 desc[UR40][R24.64+0x48], R3 ;  /* 0x000048031800e986 */ /* 0x0003e2000c101128 */
[----:B------:R-:W-:-:S03]  /*11ba0*/  ISETP.LT.OR P6, PT, R43, 0x49, !P2 ;  /* 0x000000492b00780c */ /* 0x000fc600057c1670 */
[----:B------:R1:W-:Y:S01]  /*11bb0*/  @!P5 STG.E.U8 desc[UR40][R24.64+0x49], R7 ;  /* 0x000049071800d986 */ /* 0x0003e2000c101128 */
[C---:B------:R-:W-:Y:S02]  /*11bc0*/  ISETP.LT.OR P5, PT, R43.reuse, 0x4a, !P2 ;  /* 0x0000004a2b00780c */ /* 0x040fe400057a1670 */
[----:B0-----:R-:W-:Y:S01]  /*11bd0*/  F2FP.SATFINITE.E4M3.F32.PACK_AB_MERGE_C R9, RZ, R2, RZ ;  /* 0x00000002ff09723e */ /* 0x001fe200048070ff */
[----:B------:R-:W-:Y:S02]  /*11be0*/  FMUL R2, R222, UR13 ;  /* 0x0000000dde027c20 */ /* 0x000fe40008400000 */
[----:B------:R-:W3:Y:S04]  /*11bf0*/  LDL.LU R222, [R1+0x34] ;  /* 0x0000340001de7983 */ /* 0x000ee80000300800 */
[----:B------:R0:W-:Y:S01]  /*11c00*/  @!P6 STG.E.U8 desc[UR40][R26.64+0x48], R5 ;  /* 0x000048051a00e986 */ /* 0x0001e2000c101128 */
[----:B------:R-:W-:-:S03]  /*11c10*/  ISETP.LT.OR P6, PT, R43, 0x51, !P3 ;  /* 0x000000512b00780c */ /* 0x000fc60005fc1670 */
[----:B------:R4:W-:Y:S01]  /*11c20*/  @!P5 STG.E.U8 desc[UR40][R26.64+0x49], R9 ;  /* 0x000049091a00d986 */ /* 0x0009e2000c101128 */
[----:B------:R-:W-:Y:S02]  /*11c30*/  ISETP.LT.OR P5, PT, R43, 0x52, !P3 ;  /* 0x000000522b00780c */ /* 0x000fe40005fa1670 */
[----:B-1----:R-:W-:Y:S02]  /*11c40*/  F2FP.SATFINITE.E4M3.F32.PACK_AB_MERGE_C R3, RZ, R0, RZ ;  /* 0x00000000ff03723e */ /* 0x002fe400048070ff */
[----:B------:R-:W-:-:S05]  /*11c50*/  F2FP.SATFINITE.E4M3.F32.PACK_AB_MERGE_C R7, RZ, R2, RZ ;  /* 0x00000002ff07723e */ /* 0x000fca00048070ff */
[----:B------:R1:W-:Y:S04]  /*11c60*/  @!P6 STG.E.U8 desc[UR40][R24.64+0x50], R3 ;  /* 0x000050031800e986 */ /* 0x0003e8000c101128 */
[----:B------:R1:W-:Y:S01]  /*11c70*/  @!P5 STG.E.U8 desc[UR40][R24.64+0x51], R7 ;  /* 0x000051071800d986 */ /* 0x0003e2000c101128 */
[----:B--2---:R-:W-:-:S03]  /*11c80*/  FMUL R0, R223, UR13 ;  /* 0x0000000ddf007c20 */ /* 0x004fc60008400000 */
[----:B------:R-:W2:Y:S02]  /*11c90*/  LDL.LU R223, [R1+0x38] ;  /* 0x0000380001df7983 */ /* 0x000ea40000300800 */
[----:B0-----:R-:W-:Y:S01]  /*11ca0*/  F2FP.SATFINITE.E4M3.F32.PACK_AB_MERGE_C R5, RZ, R0, RZ ;  /* 0x00000000ff05723e */ /* 0x001fe200048070ff */
[----:B----4-:R-:W-:Y:S02]  /*11cb0*/  FMUL R2, R220, UR13 ;  /* 0x0000000ddc027c20 */ /* 0x010fe40008400000 */
[----:B------:R-:W4:Y:S03]  /*11cc0*/  LDL.LU R220, [R1+0x3c] ;  /* 0x00003c0001dc7983 */ /* 0x000f260000300800 */
[----:B------:R-:W-:Y:S01]  /*11cd0*/  F2FP.SATFINITE.E4M3.F32.PACK_AB_MERGE_C R9, RZ, R2, RZ ;  /* 0x00000002ff09723e */ /* 0x000fe200048070ff */
[----:B---3--:R-:W-:Y:S02]  /*11ce0*/  FMUL R0, R225, UR13 ;  /* 0x0000000de1007c20 */ /* 0x008fe40008400000 */
[----:B------:R-:W3:Y:S01]  /*11cf0*/  LDL.LU R225, [R1+0x40] ;  /* 0x0000400001e17983 */ /* 0x000ee20000300800 */
[----:B------:R-:W-:-:S03]  /*11d00*/  FMUL R2, R224, UR13 ;  /* 0x0000000de0027c20 */ /* 0x000fc60008400000 */
[----:B------:R-:W3:Y:S01]  /*11d10*/  LDL.LU R224, [R1+0x44] ;  /* 0x0000440001e07983 */ /* 0x000ee20000300800 */
[----:B-1----:R-:W-:Y:S02]  /*11d20*/  F2FP.SATFINITE.E4M3.F32.PACK_AB_MERGE_C R3, RZ, R0, RZ ;  /* 0x00000000ff03723e */ /* 0x002fe400048070ff */
[----:B------:R-:W-:Y:S01]  /*11d30*/  F2FP.SATFINITE.E4M3.F32.PACK_AB_MERGE_C R7, RZ, R2, RZ ;  /* 0x00000002ff07723e */ /* 0x000fe200048070ff */
[----:B------:R-:W-:Y:S02]  /*11d40*/  FMUL R0, R226, UR13 ;  /* 0x0000000de2007c20 */ /* 0x000fe40008400000 */
[----:B------:R-:W3:Y:S01]  /*11d50*/  LDL.LU R226, [R1+0x48] ;  /* 0x0000480001e27983 */ /* 0x000ee20000300800 */
[----:B------:R-:W-:-:S03]  /*11d60*/  FMUL R2, R227, UR13 ;  /* 0x0000000de3027c20 */ /* 0x000fc60008400000 */
[----:B------:R-:W3:Y:S01]  /*11d70*/  LDL.LU R227, [R1+0x4c] ;  /* 0x00004c0001e37983 */ /* 0x000ee20000300800 */
[C---:B------:R-:W-:Y:S02]  /*11d80*/  ISETP.LT.OR P6, PT, R43.reuse, 0x51, !P2 ;  /* 0x000000512b00780c */ /* 0x040fe400057c1670 */
[----:B------:R-:W-:-:S11]  /*11d90*/  ISETP.LT.OR P5, PT, R43, 0x52, !P2 ;  /* 0x000000522b00780c */ /* 0x000fd600057a1670 */
[----:B------:R0:W-:Y:S01]  /*11da0*/  @!P6 STG.E.U8 desc[UR40][R26.64+0x50], R5 ;  /* 0x000050051a00e986 */ /* 0x0001e2000c101128 */
[----:B------:R-:W-:-:S03]  /*11db0*/  ISETP.LT.OR P6, PT, R43, 0x59, !P3 ;  /* 0x000000592b00780c */ /* 0x000fc60005fc1670 */
[----:B------:R1:W-:Y:S01]  /*11dc0*/  @!P5 STG.E.U8 desc[UR40][R26.64+0x51], R9 ;  /* 0x000051091a00d986 */ /* 0x0003e2000c101128 */
[----:B------:R-:W-:-:S09]  /*11dd0*/  ISETP.LT.OR P5, PT, R43, 0x5a, !P3 ;  /* 0x0000005a2b00780c */ /* 0x000fd20005fa1670 */
[----:B------:R1:W-:Y:S01]  /*11de0*/  @!P6 STG.E.U8 desc[UR40][R24.64+0x58], R3 ;  /* 0x000058031800e986 */ /* 0x0003e2000c101128 */
[C---:B------:R-:W-:Y:S02]  /*11df0*/  ISETP.LT.OR P6, PT, R43.reuse, 0x59, !P2 ;  /* 0x000000592b00780c */ /* 0x040fe400057c1670 */
[----:B0-----:R-:W-:Y:S01]  /*11e00*/  F2FP.SATFINITE.E4M3.F32.PACK_AB_MERGE_C R5, RZ, R0, RZ ;  /* 0x00000000ff05723e */ /* 0x001fe200048070ff */
[----:B------:R-:W-:Y:S01]  /*11e10*/  FMUL R0, R222, UR13 ;  /* 0x0000000dde007c20 */ /* 0x000fe20008400000 */
[----:B------:R0:W-:Y:S01]  /*11e20*/  @!P5 STG.E.U8 desc[UR40][R24.64+0x59], R7 ;  /* 0x000059071800d986 */ /* 0x0001e2000c101128 */
[----:B------:R-:W-:-:S03]  /*11e30*/  ISETP.LT.OR P5, PT, R43, 0x5a, !P2 ;  /* 0x0000005a2b00780c */ /* 0x000fc600057a1670 */
[----:B------:R-:W3:Y:S01]  /*11e40*/  LDL.LU R222, [R1+0x50] ;  /* 0x0000500001de7983 */ /* 0x000ee20000300800 */
[----:B-1----:R-:W-:-:S04]  /*11e50*/  F2FP.SATFINITE.E4M3.F32.PACK_AB_MERGE_C R9, RZ, R2, RZ ;  /* 0x00000002ff09723e */ /* 0x002fc800048070ff */
[----:B------:R1:W-:Y:S01]  /*11e60*/  @!P6 STG.E.U8 desc[UR40][R26.64+0x58], R5 ;  /* 0x000058051a00e986 */ /* 0x0003e2000c101128 */
[----:B------:R-:W-:Y:S02]  /*11e70*/  ISETP.LT.OR P6, PT, R43, 0x41, !P1 ;  /* 0x000000412b00780c */ /* 0x000fe40004fc1670 */
[----:B------:R-:W-:Y:S02]  /*11e80*/  F2FP.SATFINITE.E4M3.F32.PACK_AB_MERGE_C R3, RZ, R0, RZ ;  /* 0x00000000ff03723e */ /* 0x000fe400048070ff */
[----:B------:R3:W-:Y:S09]  /*11e90*/  @!P5 STG.E.U8 desc[UR40][R26.64+0x59], R9 ;  /* 0x000059091a00d986 */ /* 0x0007f2000c101128 */
[----:B------:R3:W-:Y:S01]  /*11ea0*/  @!P6 STG.E.U8 desc[UR40][R28.64+0x40], R3 ;  /* 0x000040031c00e986 */ /* 0x0007e2000c101128 */
[----:B--2---:R-:W-:-:S03]  /*11eb0*/  FMUL R2, R223, UR13 ;  /* 0x0000000ddf027c20 */ /* 0x004fc60008400000 */
[----:B------:R-:W2:Y:S02]  /*11ec0*/  LDL.LU R223, [R1+0x54] ;  /* 0x0000540001df7983 */ /* 0x000ea40000300800 */
[----:B0-----:R-:W-:Y:S01]  /*11ed0*/  F2FP.SATFINITE.E4M3.F32.PACK_AB_MERGE_C R7, RZ, R2, RZ ;  /* 0x00000002ff07723e */ /* 0x001fe200048070ff */
[----:B----4-:R-:W-:Y:S02]  /*11ee0*/  FMUL R0, R220, UR13 ;  /* 0x0000000ddc007c20 */ /* 0x010fe40008400000 */
[----:B------:R-:W4:Y:S03]  /*11ef0*/  LDL.LU R220, [R1+0x58] ;  /* 0x0000580001dc7983 */ /* 0x000f260000300800 */
[----:B-1----:R-:W-:Y:S01]  /*11f00*/  F2FP.SATFINITE.E4M3.F32.PACK_AB_MERGE_C R5, RZ, R0, RZ ;  /* 0x00000000ff05723e */ /* 0x002fe200048070ff */
[----:B---3--:R-:W-:Y:S02]  /*11f10*/  FMUL R2, R225, UR13 ;  /* 0x0000000de1027c20 */ /* 0x008fe40008400000 */
[----:B------:R-:W3:Y:S01]  /*11f20*/  LDL.LU R225, [R1+0x5c] ;  /* 0x00005c0001e17983 */ /* 0x000ee20000300800 */
[----:B------:R-:W-:-:S03]  /*11f30*/  FMUL R0, R224, UR13 ;  /* 0x0000000de0007c20 */ /* 0x000fc60008400000 */
[----:B------:R-:W3:Y:S01]  /*11f40*/  LDL.LU R224, [R1+0x60] ;  /* 0x0000600001e07983 */ /* 0x000ee20000300800 */
[----:B------:R-:W-:Y:S02]  /*11f50*/  F2FP.SATFINITE.E4M3.F32.PACK_AB_MERGE_C R9, RZ, R2, RZ ;  /* 0x00000002ff09723e */ /* 0x000fe400048070ff */
        /* <DEDUP_REMOVED lines=14> */
[----:B------:R0:W-:Y:S01]  /*12040*/  @!P6 STG.E.U8 desc[UR40][R28.64+0x48], R3 ;  /* 0x000048031c00e986 */ /* 0x0001e2000c101128 */
[----:B------:R-:W-:Y:S01]  /*12050*/  ISETP.LT.OR P6, PT, R43, 0x49, !P0 ;  /* 0x000000492b00780c */ /* 0x000fe200047c1670 */
[----:B------:R-:W-:Y:S02]  /*12060*/  FMUL R2, R222, UR13 ;  /* 0x0000000dde027c20 */ /* 0x000fe40008400000 */
[----:B------:R-:W3:Y:S01]  /*12070*/  LDL.LU R222, [R1+0x6c] ;  /* 0x00006c0001de7983 */ /* 0x000ee20000300800 */
[----:B-1----:R-:W-:-:S05]  /*12080*/  F2FP.SATFINITE.E4M3.F32.PACK_AB_MERGE_C R5, RZ, R0, RZ ;  /* 0x00000000ff05723e */ /* 0x002fca00048070ff */
[----:B------:R1:W-:Y:S01]  /*12090*/  @!P5 STG.E.U8 desc[UR40][R28.64+0x49], R7 ;  /* 0x000049071c00d986 */ /* 0x0003e2000c101128 */
[----:B------:R-:W-:Y:S02]  /*120a0*/  ISETP.LT.OR P5, PT, R43, 0x4a, !P0 ;  /* 0x0000004a2b00780c */ /* 0x000fe400047a1670 */
[----:B------:R-:W-:Y:S01]  /*120b0*/  F2FP.SATFINITE.E4M3.F32.PACK_AB_MERGE_C R9, RZ, R2, RZ ;  /* 0x00000002ff09723e */ /* 0x000fe200048070ff */
[----:B------:R3:W-:Y:S10]  /*120c0*/  @!P6 STG.E.U8 desc[UR40][R30.64+0x48], R5 ;  /* 0x000048051e00e986 */ /* 0x0007f4000c101128 */
        /* <DEDUP_REMOVED lines=212> */
[----:B------:R-:W2:Y:S04]  /*12e10*/  LDL.LU R223, [R1+0x118] ;  /* 0x0001180001df7983 */ /* 0x000ea80000300800 */
[----:B------:R-:W2:Y:S01]  /*12e20*/  LDL.LU R218, [R1+0x11c] ;  /* 0x00011c0001da7983 */ /* 0x000ea20000300800 */
[----:B0-----:R-:W-:Y:S01]  /*12e30*/  F2FP.SATFINITE.E4M3.F32.PACK_AB_MERGE_C R5, RZ, R0, RZ ;  /* 0x00000000ff05723e */ /* 0x001fe200048070ff */
[----:B----4-:R-:W-:-:S05]  /*12e40*/  FMUL R2, R220, UR13 ;  /* 0x0000000ddc027c20 */ /* 0x010fca0008400000 */
[----:B-1----:R-:W-:Y:S01]  /*12e50*/  F2FP.SATFINITE.E4M3.F32.PACK_AB_MERGE_C R9, RZ, R2, RZ ;  /* 0x00000002ff09723e */ /* 0x002fe200048070ff */
[----:B---3--:R-:W-:Y:S02]  /*12e60*/  FMUL R0, R225, UR13 ;  /* 0x0000000de1007c20 */ /* 0x008fe40008400000 */
[----:B------:R-:W3:Y:S01]  /*12e70*/  LDL.LU R225, [R1+0x120] ;  /* 0x0001200001e17983 */ /* 0x000ee20000300800 */
[----:B------:R-:W-:-:S03]  /*12e80*/  FMUL R2, R224, UR13 ;  /* 0x0000000de0027c20 */ /* 0x000fc60008400000 */
[----:B------:R-:W4:Y:S01]  /*12e90*/  LDL.LU R224, [R1+0x124] ;  /* 0x0001240001e07983 */ /* 0x000f220000300800 */
[----:B------:R-:W-:Y:S02]  /*12ea0*/  F2FP.SATFINITE.E4M3.F32.PACK_AB_MERGE_C R3, RZ, R0, RZ ;  /* 0x00000000ff03723e */ /* 0x000fe400048070ff */
[----:B------:R-:W-:Y:S01]  /*12eb0*/  F2FP.SATFINITE.E4M3.F32.PACK_AB_MERGE_C R7, RZ, R2, RZ ;  /* 0x00000002ff07723e */ /* 0x000fe200048070ff */
[----:B------:R-:W-:Y:S02]  /*12ec0*/  FMUL R0, R226, UR13 ;  /* 0x0000000de2007c20 */ /* 0x000fe40008400000 */
[----:B------:R-:W4:Y:S01]  /*12ed0*/  LDL.LU R226, [R1+0x128] ;  /* 0x0001280001e27983 */ /* 0x000f220000300800 */
[----:B------:R-:W-:-:S03]  /*12ee0*/  FMUL R2, R227, UR13 ;  /* 0x0000000de3027c20 */ /* 0x000fc60008400000 */
[----:B------:R-:W4:Y:S01]  /*12ef0*/  LDL.LU R227, [R1+0x12c] ;  /* 0x00012c0001e37983 */ /* 0x000f220000300800 */
[C---:B------:R-:W-:Y:S02]  /*12f00*/  ISETP.LT.OR P5, PT, R43.reuse, 0x82, !P2 ;  /* 0x000000822b00780c */ /* 0x040fe400057a1670 */
[C---:B------:R-:W-:Y:S01]  /*12f10*/  ISETP.LT.OR P6, PT, R43.reuse, 0x81, !P2 ;  /* 0x000000812b00780c */ /* 0x040fe200057c1670 */
[----:B------:R-:W4:Y:S04]  /*12f20*/  LDL.LU R221, [R1+0x130] ;  /* 0x0001300001dd7983 */ /* 0x000f280000300800 */
[----:B------:R-:W4:Y:S06]  /*12f30*/  LDL.LU R220, [R1+0x134] ;  /* 0x0001340001dc7983 */ /* 0x000f2c0000300800 */
[----:B------:R0:W-:Y:S01]  /*12f40*/  @!P5 STG.E.U8 desc[UR40][R26.64+0x81], R9 ;  /* 0x000081091a00d986 */ /* 0x0001e2000c101128 */
[----:B------:R-:W-:-:S03]  /*12f50*/  ISETP.LT.OR P5, PT, R43, 0x8a, !P3 ;  /* 0x0000008a2b00780c */ /* 0x000fc60005fa1670 */
[----:B------:R1:W-:Y:S01]  /*12f60*/  @!P6 STG.E.U8 desc[UR40][R26.64+0x80], R5 ;  /* 0x000080051a00e986 */ /* 0x0003e2000c101128 */
[----:B------:R-:W-:-:S09]  /*12f70*/  ISETP.LT.OR P6, PT, R43, 0x89, !P3 ;  /* 0x000000892b00780c */ /* 0x000fd20005fc1670 */
[----:B------:R-:W-:Y:S01]  /*12f80*/  @!P5 STG.E.U8 desc[UR40][R24.64+0x89], R7 ;  /* 0x000089071800d986 */ /* 0x000fe2000c101128 */
[C---:B------:R-:W-:Y:S02]  /*12f90*/  ISETP.LT.OR P5, PT, R43.reuse, 0x8a, !P2 ;  /* 0x0000008a2b00780c */ /* 0x040fe400057a1670 */
[----:B0-----:R-:W-:Y:S01]  /*12fa0*/  F2FP.SATFINITE.E4M3.F32.PACK_AB_MERGE_C R9, RZ, R2, RZ ;  /* 0x00000002ff09723e */ /* 0x001fe200048070ff */
[----:B------:R0:W-:Y:S01]  /*12fb0*/  @!P6 STG.E.U8 desc[UR40][R24.64+0x88], R3 ;  /* 0x000088031800e986 */ /* 0x0001e2000c101128 */
[C---:B------:R-:W-:Y:S02]  /*12fc0*/  ISETP.LT.OR P6, PT, R43.reuse, 0x89, !P2 ;  /* 0x000000892b00780c */ /* 0x040fe400057c1670 */
[----:B-1----:R-:W-:Y:S01]  /*12fd0*/  F2FP.SATFINITE.E4M3.F32.PACK_AB_MERGE_C R5, RZ, R0, RZ ;  /* 0x00000000ff05723e */ /* 0x002fe200048070ff */
[----:B------:R-:W-:Y:S02]  /*12fe0*/  FMUL R0, R222, UR13 ;  /* 0x0000000dde007c20 */ /* 0x000fe40008400000 */
[----:B------:R-:W4:Y:S04]  /*12ff0*/  LDL.LU R222, [R1+0x138] ;  /* 0x0001380001de7983 */ /* 0x000f280000300800 */
[----:B------:R-:W-:Y:S01]  /*13000*/  @!P5 STG.E.U8 desc[UR40][R26.64+0x89], R9 ;  /* 0x000089091a00d986 */ /* 0x000fe2000c101128 */
[----:B------:R-:W-:-:S02]  /*13010*/  ISETP.LT.OR P5, PT, R43, 0x92, !P3 ;  /* 0x000000922b00780c */ /* 0x000fc40005fa1670 */
[----:B0-----:R-:W-:Y:S01]  /*13020*/  F2FP.SATFINITE.E4M3.F32.PACK_AB_MERGE_C R3, RZ, R0, RZ ;  /* 0x00000000ff03723e */ /* 0x001fe200048070ff */
[----:B------:R0:W-:Y:S01]  /*13030*/  @!P6 STG.E.U8 desc[UR40][R26.64+0x88], R5 ;  /* 0x000088051a00e986 */ /* 0x0001e2000c101128 */
[----:B--2---:R-:W-:-:S03]  /*13040*/  FMUL R2, R223, UR13 ;  /* 0x0000000ddf027c20 */ /* 0x004fc60008400000 */
[----:B------:R-:W2:Y:S01]  /*13050*/  LDL.LU R223, [R1+0x13c] ;  /* 0x00013c0001df7983 */ /* 0x000ea20000300800 */
[----:B------:R-:W-:Y:S01]  /*13060*/  FMUL R0, R218, UR13 ;  /* 0x0000000dda007c20 */ /* 0x000fe20008400000 */
[----:B------:R-:W-:-:S04]  /*13070*/  F2FP.SATFINITE.E4M3.F32.PACK_AB_MERGE_C R7, RZ, R2, RZ ;  /* 0x00000002ff07723e */ /* 0x000fc800048070ff */
[----:B0-----:R-:W-:Y:S01]  /*13080*/  F2FP.SATFINITE.E4M3.F32.PACK_AB_MERGE_C R5, RZ, R0, RZ ;  /* 0x00000000ff05723e */ /* 0x001fe200048070ff */
[----:B------:R0:W-:Y:S01]  /*13090*/  @!P5 STG.E.U8 desc[UR40][R24.64+0x91], R7 ;  /* 0x000091071800d986 */ /* 0x0001e2000c101128 */
[----:B---3--:R-:W-:-:S03]  /*130a0*/  FMUL R2, R225, UR13 ;  /* 0x0000000de1027c20 */ /* 0x008fc60008400000 */
[----:B------:R-:W3:Y:S01]  /*130b0*/  LDL.LU R225, [R1+0x140] ;  /* 0x0001400001e17983 */ /* 0x000ee20000300800 */
[----:B----4-:R-:W-:Y:S01]  /*130c0*/  FMUL R0, R224, UR13 ;  /* 0x0000000de0007c20 */ /* 0x010fe20008400000 */
[----:B------:R-:W-:Y:S02]  /*130d0*/  F2FP.SATFINITE.E4M3.F32.PACK_AB_MERGE_C R9, RZ, R2, RZ ;  /* 0x00000002ff09723e */ /* 0x000fe400048070ff */
[----:B------:R-:W4:Y:S02]  /*130e0*/  LDL.LU R224, [R1+0x144] ;  /* 0x0001440001e07983 */ /* 0x000f240000300800 */
[----:B0-----:R-:W-:Y:S01]  /*130f0*/  F2FP.SATFINITE.E4M3.F32.PACK_AB_MERGE_C R7, RZ, R0, RZ ;  /* 0x00000000ff07723e */ /* 0x001fe200048070ff */
[----:B------:R-:W-:Y:S02]  /*13100*/  FMUL R2, R226, UR13 ;  /* 0x0000000de2027c20 */ /* 0x000fe40008400000 */
[----:B------:R-:W4:Y:S01]  /*13110*/  LDL.LU R226, [R1+0x148] ;  /* 0x0001480001e27983 */ /* 0x000f220000300800 */
[----:B------:R-:W-:-:S03]  /*13120*/  FMUL R0, R227, UR13 ;  /* 0x0000000de3007c20 */ /* 0x000fc60008400000 */
[----:B------:R-:W4:Y:S01]  /*13130*/  LDL.LU R227, [R1+0x14c] ;  /* 0x00014c0001e37983 */ /* 0x000f220000300800 */
[C---:B------:R-:W-:Y:S02]  /*13140*/  ISETP.LT.OR P6, PT, R43.reuse, 0x91, !P3 ;  /* 0x000000912b00780c */ /* 0x040fe40005fc1670 */
[C---:B------:R-:W-:Y:S01]  /*13150*/  ISETP.LT.OR P5, PT, R43.reuse, 0x92, !P2 ;  /* 0x000000922b00780c */ /* 0x040fe200057a1670 */
[----:B------:R-:W4:Y:S10]  /*13160*/  LDL.LU R218, [R1+0x150] ;  /* 0x0001500001da7983 */ /* 0x000f340000300800 */
[----:B------:R-:W-:Y:S01]  /*13170*/  @!P6 STG.E.U8 desc[UR40][R24.64+0x90], R3 ;  /* 0x000090031800e986 */ /* 0x000fe2000c101128 */
[----:B------:R-:W-:-:S02]  /*13180*/  ISETP.LT.OR P6, PT, R43, 0x91, !P2 ;  /* 0x000000912b00780c */ /* 0x000fc400057c1670 */
[----:B------:R-:W-:Y:S01]  /*13190*/  F2FP.SATFINITE.E4M3.F32.PACK_AB_MERGE_C R11, RZ, R2, RZ ;  /* 0x00000002ff0b723e */ /* 0x000fe200048070ff */
[----:B------:R-:W-:Y:S01]  /*131a0*/  @!P5 STG.E.U8 desc[UR40][R26.64+0x91], R9 ;  /* 0x000091091a00d986 */ /* 0x000fe2000c101128 */
[----:B------:R-:W-:Y:S01]  /*131b0*/  FMUL R2, R220, UR13 ;  /* 0x0000000ddc027c20 */ /* 0x000fe20008400000 */
[----:B------:R-:W-:-:S08]  /*131c0*/  ISETP.LT.OR P5, PT, R43, 0x99, !P2 ;  /* 0x000000992b00780c */ /* 0x000fd000057a1670 */
[----:B------:R0:W-:Y:S01]  /*131d0*/  @!P6 STG.E.U8 desc[UR40][R26.64+0x90], R5 ;  /* 0x000090051a00e986 */ /* 0x0001e2000c101128 */
[C---:B------:R-:W-:Y:S02]  /*131e0*/  ISETP.LT.OR P6, PT, R43.reuse, 0x99, !P3 ;  /* 0x000000992b00780c */ /* 0x040fe40005fc1670 */
[----:B------:R-:W-:Y:S02]  /*131f0*/  ISETP.LT.OR P3, PT, R43, 0x9a, !P3 ;  /* 0x0000009a2b00780c */ /* 0x000fe40005f61670 */
[----:B0-----:R-:W-:Y:S01]  /*13200*/  F2FP.SATFINITE.E4M3.F32.PACK_AB_MERGE_C R5, RZ, R0, RZ ;  /* 0x00000000ff05723e */ /* 0x001fe200048070ff */
[----:B------:R-:W-:Y:S02]  /*13210*/  FMUL R0, R221, UR13 ;  /* 0x0000000ddd007c20 */ /* 0x000fe40008400000 */
[----:B------:R-:W4:Y:S04]  /*13220*/  LDL.LU R221, [R1+0x154] ;  /* 0x0001540001dd7983 */ /* 0x000f280000300800 */
[----:B------:R-:W4:Y:S01]  /*13230*/  LDL.LU R220, [R1+0x158] ;  /* 0x0001580001dc7983 */ /* 0x000f220000300800 */
[----:B------:R-:W-:-:S03]  /*13240*/  FMUL R3, R222, UR13 ;  /* 0x0000000dde037c20 */ /* 0x000fc60008400000 */
[----:B------:R0:W-:Y:S04]  /*13250*/  @!P6 STG.E.U8 desc[UR40][R24.64+0x98], R7 ;  /* 0x000098071800e986 */ /* 0x0001e8000c101128 */
[----:B------:R-:W4:Y:S01]  /*13260*/  LDL.LU R222, [R1+0x15c] ;  /* 0x00015c0001de7983 */ /* 0x000f220000300800 */
[----:B------:R-:W-:-:S03]  /*13270*/  F2FP.SATFINITE.E4M3.F32.PACK_AB_MERGE_C R9, RZ, R2, RZ ;  /* 0x00000002ff09723e */ /* 0x000fc600048070ff */
[----:B------:R1:W-:Y:S01]  /*13280*/  @!P3 STG.E.U8 desc[UR40][R24.64+0x99], R11 ;  /* 0x0000990b1800b986 */ /* 0x0003e2000c101128 */
[----:B0-----:R-:W-:-:S03]  /*13290*/  F2FP.SATFINITE.E4M3.F32.PACK_AB_MERGE_C R7, RZ, R0, RZ ;  /* 0x00000000ff07723e */ /* 0x001fc600048070ff */
[----:B------:R0:W-:Y:S01]  /*132a0*/  @!P5 STG.E.U8 desc[UR40][R26.64+0x98], R5 ;  /* 0x000098051a00d986 */ /* 0x0001e2000c101128 */
[----:B-1----:R-:W-:Y:S01]  /*132b0*/  F2FP.SATFINITE.E4M3.F32.PACK_AB_MERGE_C R11, RZ, R3, RZ ;  /* 0x00000003ff0b723e */ /* 0x002fe200048070ff */
[----:B--2---:R-:W-:Y:S02]  /*132c0*/  FMUL R4, R223, UR13 ;  /* 0x0000000ddf047c20 */ /* 0x004fe40008400000 */
[----:B------:R-:W2:Y:S01]  /*132d0*/  LDL.LU R223, [R1+0x160] ;  /* 0x0001600001df7983 */ /* 0x000ea20000300800 */
[----:B---3--:R-:W-:-:S03]  /*132e0*/  FMUL R0, R225, UR13 ;  /* 0x0000000de1007c20 */ /* 0x008fc60008400000 */
[----:B------:R-:W3:Y:S01]  /*132f0*/  LDL.LU R225, [R1+0x164] ;  /* 0x0001640001e17983 */ /* 0x000ee20000300800 */
[----:B----4-:R-:W-:Y:S01]  /*13300*/  FMUL R2, R224, UR13 ;  /* 0x0000000de0027c20 */ /* 0x010fe20008400000 */
[----:B0-----:R-:W-:Y:S02]  /*13310*/  F2FP.SATFINITE.E4M3.F32.PACK_AB_MERGE_C R5, RZ, R0, RZ ;  /* 0x00000000ff05723e */ /* 0x001fe400048070ff */
[----:B------:R-:W4:Y:S01]  /*13320*/  LDL.LU R224, [R1+0x168] ;  /* 0x0001680001e07983 */ /* 0x000f220000300800 */
[----:B------:R-:W-:-:S03]  /*13330*/  FMUL R3, R226, UR13 ;  /* 0x0000000de2037c20 */ /* 0x000fc60008400000 */
[----:B------:R-:W4:Y:S01]  /*13340*/  LDL.LU R226, [R1+0x16c] ;  /* 0x00016c0001e27983 */ /* 0x000f220000300800 */
[----:B------:R-:W-:-:S03]  /*13350*/  FMUL R0, R227, UR13 ;  /* 0x0000000de3007c20 */ /* 0x000fc60008400000 */
[----:B------:R-:W4:Y:S01]  /*13360*/  LDL.LU R227, [R1+0x170] ;  /* 0x0001700001e37983 */ /* 0x000f220000300800 */
[C---:B------:R-:W-:Y:S02]  /*13370*/  ISETP.LT.OR P2, PT, R43.reuse, 0x9a, !P2 ;  /* 0x0000009a2b00780c */ /* 0x040fe40005741670 */
[C---:B------:R-:W-:Y:S02]  /*13380*/  ISETP.LT.OR P6, PT, R43.reuse, 0x81, !P1 ;  /* 0x000000812b00780c */ /* 0x040fe40004fc1670 */
[C---:B------:R-:W-:Y:S02]  /*13390*/  ISETP.LT.OR P3, PT, R43.reuse, 0x82, !P1 ;  /* 0x000000822b00780c */ /* 0x040fe40004f61670 */
[----:B------:R-:W-:-:S07]  /*133a0*/  ISETP.LT.OR P5, PT, R43, 0x81, !P0 ;  /* 0x000000812b00780c */ /* 0x000fce00047a1670 */
[----:B------:R0:W-:Y:S01]  /*133b0*/  @!P2 STG.E.U8 desc[UR40][R26.64+0x99], R7 ;  /* 0x000099071a00a986 */ /* 0x0001e2000c101128 */
[----:B------:R-:W-:-:S03]  /*133c0*/  ISETP.LT.OR P2, PT, R43, 0x8a, !P1 ;  /* 0x0000008a2b00780c */ /* 0x000fc60004f41670 */
[----:B------:R1:W-:Y:S01]  /*133d0*/  @!P6 STG.E.U8 desc[UR40][R28.64+0x80], R9 ;  /* 0x000080091c00e986 */ /* 0x0003e2000c101128 */
[----:B------:R-:W-:-:S03]  /*133e0*/  ISETP.LT.OR P6, PT, R43, 0x82, !P0 ;  /* 0x000000822b00780c */ /* 0x000fc600047c1670 */
[----:B------:R1:W-:Y:S01]  /*133f0*/  @!P3 STG.E.U8 desc[UR40][R28.64+0x81], R11 ;  /* 0x0000810b1c00b986 */ /* 0x0003e2000c101128 */
[C---:B------:R-:W-:Y:S02]  /*13400*/  ISETP.LT.OR P3, PT, R43.reuse, 0x89, !P1 ;  /* 0x000000892b00780c */ /* 0x040fe40004f61670 */
[----:B------:R-:W-:Y:S02]  /*13410*/  F2FP.SATFINITE.E4M3.F32.PACK_AB_MERGE_C R13, RZ, R4, RZ ;  /* 0x00000004ff0d723e */ /* 0x000fe400048070ff */
[----:B0-----:R-:W-:Y:S02]  /*13420*/  F2FP.SATFINITE.E4M3.F32.PACK_AB_MERGE_C R7, RZ, R2, RZ ;  /* 0x00000002ff07723e */ /* 0x001fe400048070ff */
[----:B-1----:R-:W-:Y:S01]  /*13430*/  F2FP.SATFINITE.E4M3.F32.PACK_AB_MERGE_C R9, RZ, R3, RZ ;  /* 0x00000003ff09723e */ /* 0x002fe200048070ff */
[----:B------:R-:W-:Y:S01]  /*13440*/  @!P5 STG.E.U8 desc[UR40][R30.64+0x80], R13 ;  /* 0x0000800d1e00d986 */ /* 0x000fe2000c101128 */
[----:B------:R-:W-:-:S03]  /*13450*/  ISETP.LT.OR P5, PT, R43, 0x89, !P0 ;  /* 0x000000892b00780c */ /* 0x000fc600047a1670 */
[----:B------:R0:W-:Y:S01]  /*13460*/  @!P6 STG.E.U8 desc[UR40][R30.64+0x81], R5 ;  /* 0x000081051e00e986 */ /* 0x0001e2000c101128 */
[----:B------:R-:W-:-:S03]  /*13470*/  ISETP.LT.OR P6, PT, R43, 0x8a, !P0 ;  /* 0x0000008a2b00780c */ /* 0x000fc600047c1670 */
[----:B------:R1:W-:Y:S01]  /*13480*/  @!P2 STG.E.U8 desc[UR40][R28.64+0x89], R9 ;  /* 0x000089091c00a986 */ /* 0x0003e2000c101128 */
[C---:B------:R-:W-:Y:S01]  /*13490*/  ISETP.LT.OR P2, PT, R43.reuse, 0x92, !P1 ;  /* 0x000000922b00780c */ /* 0x040fe20004f41670 */
[----:B------:R-:W-:Y:S02]  /*134a0*/  FMUL R2, R218, UR13 ;  /* 0x0000000dda027c20 */ /* 0x000fe40008400000 */
[----:B------:R1:W-:Y:S01]  /*134b0*/  @!P3 STG.E.U8 desc[UR40][R28.64+0x88], R7 ;  /* 0x000088071c00b986 */ /* 0x0003e2000c101128 */
[----:B------:R-:W-:Y:S01]  /*134c0*/  ISETP.LT.OR P3, PT, R43, 0x91, !P1 ;  /* 0x000000912b00780c */ /* 0x000fe20004f61670 */
[----:B------:R-:W-:Y:S01]  /*134d0*/  FMUL R3, R220, UR13 ;  /* 0x0000000ddc037c20 */ /* 0x000fe20008400000 */
[----:B------:R-:W-:Y:S01]  /*134e0*/  F2FP.SATFINITE.E4M3.F32.PACK_AB_MERGE_C R11, RZ, R0, RZ ;  /* 0x00000000ff0b723e */ /* 0x000fe200048070ff */
[----:B------:R-:W-:Y:S01]  /*134f0*/  FMUL R0, R221, UR13 ;  /* 0x0000000ddd007c20 */ /* 0x000fe20008400000 */
[----:B0-----:R-:W-:Y:S02]  /*13500*/  F2FP.SATFINITE.E4M3.F32.PACK_AB_MERGE_C R5, RZ, R2, RZ ;  /* 0x00000002ff05723e */ /* 0x001fe400048070ff */
[----:B-1----:R-:W-:Y:S01]  /*13510*/  F2FP.SATFINITE.E4M3.F32.PACK_AB_MERGE_C R9, RZ, R3, RZ ;  /* 0x00000003ff09723e */ /* 0x002fe200048070ff */
[----:B------:R-:W-:Y:S01]  /*13520*/  @!P5 STG.E.U8 desc[UR40][R30.64+0x88], R11 ;  /* 0x0000880b1e00d986 */ /* 0x000fe2000c101128 */
[----:B------:R-:W-:Y:S01]  /*13530*/  F2FP.SATFINITE.E4M3.F32.PACK_AB_MERGE_C R7, RZ, R0, RZ ;  /* 0x00000000ff07723e */ /* 0x000fe200048070ff */
[----:B------:R-:W-:-:S02]  /*13540*/  FMUL R0, R222, UR13 ;  /* 0x0000000dde007c20 */ /* 0x000fc40008400000 */
[----:B------:R-:W-:Y:S01]  /*13550*/  @!P6 STG.E.U8 desc[UR40][R30.64+0x89], R5 ;  /* 0x000089051e00e986 */ /* 0x000fe2000c101128 */
[C---:B------:R-:W-:Y:S02]  /*13560*/  ISETP.LT.OR P5, PT, R43.reuse, 0x91, !P0 ;  /* 0x000000912b00780c */ /* 0x040fe400047a1670 */
[C---:B------:R-:W-:Y:S01]  /*13570*/  ISETP.LT.OR P6, PT, R43.reuse, 0x92, !P0 ;  /* 0x000000922b00780c */ /* 0x040fe200047c1670 */
[----:B------:R-:W-:Y:S01]  /*13580*/  @!P2 STG.E.U8 desc[UR40][R28.64+0x91], R9 ;  /* 0x000091091c00a986 */ /* 0x000fe2000c101128 */
[C---:B------:R-:W-:Y:S02]  /*13590*/  ISETP.LT.OR P2, PT, R43.reuse, 0x99, !P1 ;  /* 0x000000992b00780c */ /* 0x040fe40004f41670 */
[C---:B------:R-:W-:Y:S01]  /*135a0*/  ISETP.LT.OR P1, PT, R43.reuse, 0x9a, !P1 ;  /* 0x0000009a2b00780c */ /* 0x040fe20004f21670 */
[----:B------:R0:W-:Y:S01]  /*135b0*/  @!P3 STG.E.U8 desc[UR40][R28.64+0x90], R7 ;  /* 0x000090071c00b986 */ /* 0x0001e2000c101128 */
[----:B------:R-:W-:Y:S02]  /*135c0*/  ISETP.LT.OR P3, PT, R43, 0x99, !P0 ;  /* 0x000000992b00780c */ /* 0x000fe40004761670 */
[----:B------:R-:W-:-:S02]  /*135d0*/  F2FP.SATFINITE.E4M3.F32.PACK_AB_MERGE_C R13, RZ, R0, RZ ;  /* 0x00000000ff0d723e */ /* 0x000fc400048070ff */
[----:B------:R-:W-:-:S03]  /*135e0*/  ISETP.LT.OR P0, PT, R43, 0x9a, !P0 ;  /* 0x0000009a2b00780c */ /* 0x000fc60004701670 */
[----:B------:R1:W-:Y:S01]  /*135f0*/  @!P5 STG.E.U8 desc[UR40][R30.64+0x90], R13 ;  /* 0x0000900d1e00d986 */ /* 0x0003e2000c101128 */
[----:B--2---:R-:W-:-:S05]  /*13600*/  FMUL R0, R223, UR13 ;  /* 0x0000000ddf007c20 */ /* 0x004fca0008400000 */
[----:B0-----:R-:W-:-:S05]  /*13610*/  F2FP.SATFINITE.E4M3.F32.PACK_AB_MERGE_C R7, RZ, R0, RZ ;  /* 0x00000000ff07723e */ /* 0x001fca00048070ff */
[----:B------:R1:W-:Y:S01]  /*13620*/  @!P6 STG.E.U8 desc[UR40][R30.64+0x91], R7 ;  /* 0x000091071e00e986 */ /* 0x0003e2000c101128 */
[----:B---3--:R-:W-:Y:S01]  /*13630*/  FMUL R2, R225, UR13 ;  /* 0x0000000de1027c20 */ /* 0x008fe20008400000 */
[----:B----4-:R-:W-:-:S04]  /*13640*/  FMUL R3, R224, UR13 ;  /* 0x0000000de0037c20 */ /* 0x010fc80008400000 */
[----:B------:R-:W-:Y:S01]  /*13650*/  F2FP.SATFINITE.E4M3.F32.PACK_AB_MERGE_C R9, RZ, R2, RZ ;  /* 0x00000002ff09723e */ /* 0x000fe200048070ff */
[----:B------:R-:W-:Y:S01]  /*13660*/  FMUL R4, R226, UR13 ;  /* 0x0000000de2047c20 */ /* 0x000fe20008400000 */
[----:B------:R-:W-:-:S04]  /*13670*/  F2FP.SATFINITE.E4M3.F32.PACK_AB_MERGE_C R3, RZ, R3, RZ ;  /* 0x00000003ff03723e */ /* 0x000fc800048070ff */
[----:B------:R-:W-:Y:S01]  /*13680*/  F2FP.SATFINITE.E4M3.F32.PACK_AB_MERGE_C R11, RZ, R4, RZ ;  /* 0x00000004ff0b723e */ /* 0x000fe200048070ff */
[----:B------:R-:W-:Y:S01]  /*13690*/  FMUL R5, R227, UR13 ;  /* 0x0000000de3057c20 */ /* 0x000fe20008400000 */
[----:B------:R1:W-:Y:S04]  /*136a0*/  @!P2 STG.E.U8 desc[UR40][R28.64+0x98], R9 ;  /* 0x000098091c00a986 */ /* 0x0003e8000c101128 */
[----:B------:R-:W-:Y:S01]  /*136b0*/  F2FP.SATFINITE.E4M3.F32.PACK_AB_MERGE_C R5, RZ, R5, RZ ;  /* 0x00000005ff05723e */ /* 0x000fe200048070ff */
[----:B------:R1:W-:Y:S04]  /*136c0*/  @!P1 STG.E.U8 desc[UR40][R28.64+0x99], R3 ;  /* 0x000099031c009986 */ /* 0x0003e8000c101128 */
[----:B------:R1:W-:Y:S04]  /*136d0*/  @!P3 STG.E.U8 desc[UR40][R30.64+0x98], R11 ;  /* 0x0000980b1e00b986 */ /* 0x0003e8000c101128 */
[----:B------:R1:W-:Y:S02]  /*136e0*/  @!P0 STG.E.U8 desc[UR40][R30.64+0x99], R5 ;  /* 0x000099051e008986 */ /* 0x0003e4000c101128 */
.L_x_354:
[----:B------:R-:W-:Y:S05]  /*136f0*/  BSYNC B0 ;  /* 0x0000000000007941 */ /* 0x000fea0003800000 */
.L_x_32:
[----:B01---5:R-:W2:Y:S04]  /*13700*/  LDL.LU R3, [R1+0x174] ;  /* 0x0001740001037983 */ /* 0x023ea80000300800 */
[----:B------:R-:W2:Y:S01]  /*13710*/  LDL.LU R2, [R1+0x178] ;  /* 0x0001780001027983 */ /* 0x000ea20000300800 */
[----:B------:R-:W-:Y:S01]  /*13720*/  ULDC UR14, c[0x0][0xc] ;  /* 0x00000300000e7ab9 */ /* 0x000fe20000000800 */
[----:B------:R-:W-:Y:S01]  /*13730*/  ULDC UR15, c[0x0][0x10] ;  /* 0x00000400000f7ab9 */ /* 0x000fe20000000800 */
[----:B------:R-:W2:Y:S01]  /*13740*/  LDC R5, c[0x0][0x14] ;  /* 0x00000500ff057b82 */ /* 0x000ea20000000800 */
[----:B------:R-:W-:Y:S01]  /*13750*/  UIMAD.WIDE.U32 UR14, UR14, UR15, URZ ;  /* 0x0000000f0e0e72a5 */ /* 0x000fe2000f8e003f */
[----:B------:R-:W-:-:S05]  /*13760*/  PRMT R0, RZ, 0x7610, R0 ;  /* 0x00007610ff007816 */ /* 0x000fca0000000000 */
[----:B--2---:R-:W-:-:S04]  /*13770*/  IMAD.WIDE.U32 R2, R5, UR14, R2 ;  /* 0x0000000e05027c25 */ /* 0x004fc8000f8e0002 */
[----:B------:R-:W-:Y:S01]  /*13780*/  IMAD R5, R5, UR15, RZ ;  /* 0x0000000f05057c24 */ /* 0x000fe2000f8e02ff */
[----:B------:R-:W-:Y:S01]  /*13790*/  ULDC.64 UR14, c[0x0][0x650] ;  /* 0x00019400000e7ab9 */ /* 0x000fe20000000a00 */
[----:B------:R-:W-:Y:S01]  /*137a0*/  IMAD.MOV.U32 R11, RZ, RZ, R2 ;  /* 0x000000ffff0b7224 */ /* 0x000fe200078e0002 */
[----:B------:R-:W-:Y:S01]  /*137b0*/  ISETP.GE.U32.AND P0, PT, R2, UR14, PT ;  /* 0x0000000e02007c0c */ /* 0x000fe2000bf06070 */
[----:B------:R-:W-:Y:S01]  /*137c0*/  IMAD.IADD R13, R3, 0x1, R5 ;  /* 0x00000001030d7824 */ /* 0x000fe200078e0205 */
[----:B------:R-:W-:Y:S01]  /*137d0*/  UMOV UR14, 0xffffffff ;  /* 0xffffffff000e7882 */ /* 0x000fe20000000000 */
[----:B------:R-:W-:-:S03]  /*137e0*/  IMAD.MOV.U32 R2, RZ, RZ, -0x1 ;  /* 0xffffffffff027424 */ /* 0x000fc600078e00ff */
[----:B------:R0:W-:Y:S01]  /*137f0*/  STL [R1+0x174], R13 ;  /* 0x0001740d01007387 */ /* 0x0001e20000100800 */
[----:B------:R-:W-:-:S03]  /*13800*/  ISETP.GE.U32.AND.EX P0, PT, R13, UR15, PT, P0 ;  /* 0x0000000f0d007c0c */ /* 0x000fc6000bf06100 */
[----:B------:R0:W-:Y:S04]  /*13810*/  STL [R1+0x178], R11 ;  /* 0x0001780b01007387 */ /* 0x0001e80000100800 */
[----:B------:R0:W-:Y:S06]  /*13820*/  STL [R1+0x17c], R2 ;  /* 0x00017c0201007387 */ /* 0x0001ec0000100800 */
[----:B------:R-:W-:Y:S05]  /*13830*/  @P0 BRA `(.L_x_355) ;  /* 0x0000000400740947 */ /* 0x000fea0003800000 */
[----:B------:R-:W1:Y:S01]  /*13840*/  S2R R8, SR_CTAID.X ;  /* 0x0000000000087919 */ /* 0x000e620000002500 */
[----:B------:R-:W-:Y:S01]  /*13850*/  ULDC.64 UR20, c[0x0][0x628] ;  /* 0x00018a0000147ab9 */ /* 0x000fe20000000a00 */
[----:B------:R-:W2:Y:S01]  /*13860*/  LDC R9, c[0x0][0x144] ;  /* 0x00005100ff097b82 */ /* 0x000ea20000000800 */
[----:B------:R-:W-:Y:S01]  /*13870*/  ULDC UR6, c[0x0][0x150] ;  /* 0x0000540000067ab9 */ /* 0x000fe20000000800 */
[----:B------:R-:W0:Y:S01]  /*13880*/  S2R R12, SR_CTAID.Y ;  /* 0x00000000000c7919 */ /* 0x000e220000002600 */
[----:B------:R-:W-:Y:S01]  /*13890*/  ISETP.NE.U32.AND P0, PT, RZ, UR20, PT ;  /* 0x00000014ff007c0c */ /* 0x000fe2000bf05070 */
[----:B------:R-:W-:Y:S01]  /*138a0*/  ULDC UR12, c[0x0][0x630] ;  /* 0x00018c00000c7ab9 */ /* 0x000fe20000000800 */
[----:B------:R-:W-:Y:S02]  /*138b0*/  R2UR UR18, R11 ;  /* 0x000000000b1272ca */ /* 0x000fe400000e0000 */
[----:B------:R-:W-:Y:S01]  /*138c0*/  ISETP.NE.AND.EX P0, PT, RZ, UR21, PT, P0 ;  /* 0x00000015ff007c0c */ /* 0x000fe2000bf05300 */
[----:B------:R-:W0:Y:S01]  /*138d0*/  LDC.64 R6, c[0x0][0x620] ;  /* 0x00018800ff067b82 */ /* 0x000e220000000a00 */
[----:B------:R-:W-:-:S02]  /*138e0*/  R2UR UR19, R13 ;  /* 0x000000000d1372ca */ /* 0x000fc400000e0000 */
[----:B-1----:R-:W-:-:S05]  /*138f0*/  I2FP.F32.U32 R0, R8 ;  /* 0x0000000800007245 */ /* 0x002fca0000201000 */
[----:B------:R-:W-:-:S06]  /*13900*/  FMUL R0, R0, UR6 ;  /* 0x0000000600007c20 */ /* 0x000fcc0008400000 */
[----:B------:R-:W1:Y:S01]  /*13910*/  F2I.U32.TRUNC.NTZ R0, R0 ;  /* 0x0000000000007305 */ /* 0x000e62000020f000 */
        /* <DEDUP_REMOVED lines=13> */
.L_x_356:
[----:B------:R-:W-:Y:S01]  /*139f0*/  USHF.R.U64 UR14, UR18, UR12, UR19 ;  /* 0x0000000c120e7299 */ /* 0x000fe20008001213 */
[----:B------:R-:W5:Y:S01]  /*13a00*/  LDC.64 R20, c[0x0][0x640] ;  /* 0x00019000ff147b82 */ /* 0x000f620000000a00 */
[----:B------:R-:W-:Y:S01]  /*13a10*/  USHF.R.U32.HI UR6, URZ, UR12, UR19 ;  /* 0x0000000c3f067299 */ /* 0x000fe20008011613 */
[----:B-1----:R-:W-:Y:S02]  /*13a20*/  IMAD.MOV R10, RZ, RZ, -R0 ;  /* 0x000000ffff0a7224 */ /* 0x002fe400078e0a00 */
[----:B0-----:R-:W-:Y:S01]  /*13a30*/  IMAD.MOV.U32 R2, RZ, RZ, R11 ;  /* 0x000000ffff027224 */ /* 0x001fe200078e000b */
[----:B------:R-:W-:Y:S01]  /*13a40*/  IADD3 R5, P0, RZ, -UR14, RZ ;  /* 0x8000000eff057c10 */ /* 0x000fe2000ff1e0ff */
[----:B--2---:R-:W-:Y:S02]  /*13a50*/  IMAD R17, R9, R10, R8 ;  /* 0x0000000a09117224 */ /* 0x004fe400078e0208 */
[----:B------:R-:W0:Y:S02]  /*13a60*/  LDC R4, c[0x0][0x618] ;  /* 0x00018600ff047b82 */ /* 0x000e240000000800 */
[----:B------:R-:W-:Y:S01]  /*13a70*/  IMAD.X R3, RZ, RZ, ~UR6, P0 ;  /* 0x80000006ff037e24 */ /* 0x000fe200080e06ff */
[----:B------:R-:W-:-:S03]  /*13a80*/  ULDC UR6, c[0x0][0x154] ;  /* 0x0000550000067ab9 */ /* 0x000fc60000000800 */
[-C--:B------:R-:W-:Y:S02]  /*13a90*/  IMAD R0, R3, R6.reuse, RZ ;  /* 0x0000000603007224 */ /* 0x080fe400078e02ff */
[----:B------:R-:W1:Y:S01]  /*13aa0*/  LDC R14, c[0x0][0x608] ;  /* 0x00018200ff0e7b82 */ /* 0x000e620000000800 */
[----:B------:R-:W-:Y:S02]  /*13ab0*/  IMAD.MOV.U32 R3, RZ, RZ, R13 ;  /* 0x000000ffff037224 */ /* 0x000fe400078e000d */
[----:B------:R-:W-:-:S05]  /*13ac0*/  IMAD.WIDE.U32 R2, R5, R6, R2 ;  /* 0x0000000605027225 */ /* 0x000fca00078e0002 */
[----:B------:R-:W2:Y:S01]  /*13ad0*/  LDC R18, c[0x0][0x658] ;  /* 0x00019600ff127b82 */ /* 0x000ea20000000800 */
[----:B------:R-:W-:Y:S01]  /*13ae0*/  IMAD R5, R5, R7, R0 ;  /* 0x0000000705057224 */ /* 0x000fe200078e0200 */
[----:B------:R-:W-:Y:S01]  /*13af0*/  I2FP.F32.U32 R0, R12 ;  /* 0x0000000c00007245 */ /* 0x000fe20000201000 */
[----:B------:R-:W-:Y:S01]  /*13b00*/  IMAD.MOV.U32 R7, RZ, RZ, 0x1 ;  /* 0x00000001ff077424 */ /* 0x000fe200078e00ff */
[----:B-----5:R-:W-:Y:S01]  /*13b10*/  ISETP.NE.U32.AND P0, PT, R20, RZ, PT ;  /* 0x000000ff1400720c */ /* 0x020fe20003f05070 */
[----:B------:R-:W-:Y:S02]  /*13b20*/  IMAD.IADD R3, R3, 0x1, R5 ;  /* 0x0000000103037824 */ /* 0x000fe400078e0205 */
[----:B------:R-:W-:Y:S01]  /*13b30*/  FMUL R0, R0, UR6 ;  /* 0x0000000600007c20 */ /* 0x000fe20008400000 */
[----:B------:R-:W3:Y:S01]  /*13b40*/  LDC R15, c[0x0][0x148] ;  /* 0x00005200ff0f7b82 */ /* 0x000ee20000000800 */
[----:B------:R-:W-:Y:S01]  /*13b50*/  ISETP.NE.AND.EX P0, PT, R21, RZ, PT, P0 ;  /* 0x000000ff1500720c */ /* 0x000fe20003f05300 */
[----:B------:R-:W-:Y:S01]  /*13b60*/  IMAD.MOV.U32 R5, RZ, RZ, -0x1 ;  /* 0xffffffffff057424 */ /* 0x000fe200078e00ff */
[-CC-:B0-----:R-:W-:Y:S01]  /*13b70*/  SHF.R.U64 R10, R2, R4.reuse, R3.reuse ;  /* 0x00000004020a7219 */ /* 0x181fe20000001203 */
[----:B------:R0:W0:Y:S01]  /*13b80*/  F2I.U32.TRUNC.NTZ R13, R0 ;  /* 0x00000000000d7305 */ /* 0x000022000020f000 */
[----:B------:R-:W-:-:S03]  /*13b90*/  SHF.R.U32.HI R3, RZ, R4, R3 ;  /* 0x00000004ff037219 */ /* 0x000fc60000011603 */
[----:B------:R-:W0:Y:S01]  /*13ba0*/  LDC R16, c[0x0][0x600] ;  /* 0x00018000ff107b82 */ /* 0x000e220000000800 */
[-CC-:B-1----:R-:W-:Y:S02]  /*13bb0*/  SHF.R.U64 R8, R10, R14.reuse, R3.reuse ;  /* 0x0000000e0a087219 */ /* 0x182fe40000001203 */
[----:B------:R-:W-:-:S05]  /*13bc0*/  SHF.R.U32.HI R3, RZ, R14, R3 ;  /* 0x0000000eff037219 */ /* 0x000fca0000011603 */
[----:B------:R-:W1:Y:S01]  /*13bd0*/  LDC R22, c[0x0][0x648] ;  /* 0x00019200ff167b82 */ /* 0x000e620000000800 */
[-CC-:B--2---:R-:W-:Y:S02]  /*13be0*/  SHF.R.U64 R11, R8, R18.reuse, R3.reuse ;  /* 0x00000012080b7219 */ /* 0x184fe40000001203 */
[-C--:B------:R-:W-:Y:S02]  /*13bf0*/  SHF.L.U32 R5, R5, R18.reuse, RZ ;  /* 0x0000001205057219 */ /* 0x080fe400000006ff */
[-C--:B------:R-:W-:Y:S01]  /*13c00*/  SHF.R.U32.HI R3, RZ, R18.reuse, R3 ;  /* 0x00000012ff037219 */ /* 0x080fe20000011603 */
[----:B------:R-:W-:Y:S01]  /*13c10*/  IMAD.MOV.U32 R2, RZ, RZ, R11 ;  /* 0x000000ffff027224 */ /* 0x000fe200078e000b */
[----:B------:R-:W-:Y:S01]  /*13c20*/  SHF.L.U32 R42, R7, R18, RZ ;  /* 0x00000012072a7219 */ /* 0x000fe200000006ff */
[----:B------:R-:W2:Y:S01]  /*13c30*/  LDC R23, c[0x0][0x638] ;  /* 0x00018e00ff177b82 */ /* 0x000ea20000000800 */
[----:B------:R-:W-:-:S07]  /*13c40*/  LOP3.LUT R19, RZ, R5, RZ, 0x33, !PT ;  /* 0x00000005ff137212 */ /* 0x000fce00078e33ff */
[----:B------:R-:W0:Y:S01]  /*13c50*/  LDC R24, c[0x0][0x610] ;  /* 0x00018400ff187b82 */ /* 0x000e220000000800 */
[----:B------:R-:W-:Y:S05]  /*13c60*/  @!P0 BRA `(.L_x_357) ;  /* 0x0000000000288947 */ /* 0x000fea0003800000 */
[----:B0-----:R-:W0:Y:S02]  /*13c70*/  LDC R0, c[0x0][0x64c] ;  /* 0x00019300ff007b82 */ /* 0x001e240000000800 */
[----:B0-----:R-:W-:-:S05]  /*13c80*/  IADD3 R7, P0, R11, R0, RZ ;  /* 0x000000000b077210 */ /* 0x001fca0007f1e0ff */
        /* <DEDUP_REMOVED lines=8> */
.L_x_357:
[----:B01----:R-:W-:Y:S01]  /*13d10*/  SHF.R.U64 R0, R2, R22, R3 ;  /* 0x0000001602007219 */ /* 0x003fe20000001203 */
[----:B------:R-:W-:Y:S01]  /*13d20*/  VIADD R5, R16, 0xffffffff ;  /* 0xffffffff10057836 */ /* 0x000fe20000000000 */
[----:B------:R-:W-:Y:S01]  /*13d30*/  LOP3.LUT R3, R8, R19, RZ, 0xc0, !PT ;  /* 0x0000001308037212 */ /* 0x000fe200078ec0ff */
[----:B------:R-:W-:Y:S02]  /*13d40*/  IMAD.MOV R13, RZ, RZ, -R13 ;  /* 0x000000ffff0d7224 */ /* 0x000fe400078e0a0d */
[----:B------:R-:W-:Y:S02]  /*13d50*/  IMAD.MOV R2, RZ, RZ, -R0 ;  /* 0x000000ffff027224 */ /* 0x000fe400078e0a00 */
[----:B------:R-:W-:Y:S01]  /*13d60*/  IMAD R42, R42, R0, R3 ;  /* 0x000000002a2a7224 */ /* 0x000fe200078e0203 */
[----:B------:R-:W-:Y:S01]  /*13d70*/  LOP3.LUT R3, R10, R5, RZ, 0xc0, !PT ;  /* 0x000000050a037212 */ /* 0x000fe200078ec0ff */
[----:B---3--:R-:W-:Y:S02]  /*13d80*/  @P4 IMAD R17, R15, R13, R12 ;  /* 0x0000000d0f114224 */ /* 0x008fe400078e020c */
[----:B--2---:R-:W-:-:S02]  /*13d90*/  IMAD R0, R2, R23, R11 ;  /* 0x0000001702007224 */ /* 0x004fc400078e020b */
[----:B------:R-:W-:Y:S02]  /*13da0*/  IMAD.MOV.U32 R2, RZ, RZ, 0x1 ;  /* 0x00000001ff027424 */ /* 0x000fe400078e00ff */
[----:B------:R-:W-:Y:S02]  /*13db0*/  IMAD R42, R42, R24, R17 ;  /* 0x000000182a2a7224 */ /* 0x000fe400078e0211 */
[----:B------:R-:W-:Y:S01]  /*13dc0*/  IMAD R3, R0, R16, R3 ;  /* 0x0000001000037224 */ /* 0x000fe200078e0203 */
[----:B------:R-:W-:-:S04]  /*13dd0*/  PRMT R0, R2, 0x7610, R0 ;  /* 0x0000761002007816 */ /* 0x000fc80000000000 */
[----:B------:R-:W-:Y:S02]  /*13de0*/  SEL R2, R3, R42, !P4 ;  /* 0x0000002a03027207 */ /* 0x000fe40006000000 */
[----:B------:R-:W-:-:S03]  /*13df0*/  SEL R42, R42, R3, !P4 ;  /* 0x000000032a2a7207 */ /* 0x000fc60006000000 */
[----:B------:R1:W-:Y:S04]  /*13e00*/  STL [R1+0x17c], R2 ;  /* 0x00017c0201007387 */ /* 0x0003e80000100800 */
.L_x_355:
[----:B------:R-:W-:Y:S01]  /*13e10*/  UIADD3 UR5, UR10, UR5, URZ ;  /* 0x000000050a057290 */ /* 0x000fe2000fffe03f */
[----:B------:R2:W-:Y:S01]  /*13e20*/  STL [R1+0x180], R42 ;  /* 0x0001802a01007387 */ /* 0x0005e20000100800 */
[----:B------:R-:W-:Y:S02]  /*13e30*/  LOP3.LUT P0, RZ, R0, 0xff, RZ, 0xc0, !PT ;  /* 0x000000ff00ff7812 */ /* 0x000fe4000780c0ff */
[----:B------:R-:W-:Y:S02]  /*13e40*/  USHF.R.U32.HI UR6, URZ, 0x3, UR5 ;  /* 0x000000033f067899 */ /* 0x000fe40008011605 */
[----:B------:R-:W-:Y:S02]  /*13e50*/  UISETP.GT.U32.AND UP0, UPT, UR5, 0x7, UPT ;  /* 0x000000070500788c */ /* 0x000fe4000bf04070 */
[----:B------:R-:W-:Y:S02]  /*13e60*/  ULOP3.LUT UR6, UR6, 0x1, URZ, 0xc0, !UPT ;  /* 0x0000000106067892 */ /* 0x000fe4000f8ec03f */
[----:B------:R-:W-:-:S02]  /*13e70*/  UISETP.LT.U32.AND UP0, UPT, UR10, 0x8, UP0 ;  /* 0x000000080a00788c */ /* 0x000fc40008701070 */
[----:B------:R-:W-:Y:S02]  /*13e80*/  UISETP.NE.U32.AND UP1, UPT, UR6, 0x1, UPT ;  /* 0x000000010600788c */ /* 0x000fe4000bf25070 */
[----:B------:R-:W-:Y:S02]  /*13e90*/  USEL UR11, URZ, 0x1, !UP0 ;  /* 0x000000013f0b7887 */ /* 0x000fe4000c000000 */
[----:B------:R-:W-:Y:S02]  /*13ea0*/  UISETP.GT.U32.AND UP1, UPT, UR10, 0x7, !UP1 ;  /* 0x000000070a00788c */ /* 0x000fe4000cf24070 */
[----:B------:R-:W-:Y:S02]  /*13eb0*/  ULOP3.LUT UR5, UR5, 0x7, URZ, 0xc0, !UPT ;  /* 0x0000000705057892 */ /* 0x000fe4000f8ec03f */
[----:B------:R-:W-:-:S04]  /*13ec0*/  USEL UR6, URZ, 0x1, !UP1 ;  /* 0x000000013f067887 */ /* 0x000fc8000c800000 */
[----:B------:R-:W-:Y:S01]  /*13ed0*/  ULOP3.LUT UR4, UR6, UR4, UR11, 0x96, !UPT ;  /* 0x0000000406047292 */ /* 0x000fe2000f8e960b */
[----:B--2---:R-:W-:Y:S11]  /*13ee0*/  @P0 BRA `(.L_x_358) ;  /* 0xfffffed0007c0947 */ /* 0x004ff6000383ffff */
[----:B------:R-:W-:Y:S05]  /*13ef0*/  EXIT ;  /* 0x000000000000794d */ /* 0x000fea0003800000 */
.L_x_4:
[----:B------:R-:W2:Y:S01]  /*13f00*/  LDL R15, [R1+0x178] ;  /* 0x00017800010f7983 */ /* 0x000ea20000100800 */
[----:B------:R-:W-:-:S03]  /*13f10*/  ULDC.64 UR4, c[0x0][0x650] ;  /* 0x0001940000047ab9 */ /* 0x000fc60000000a00 */
[----:B------:R-:W3:Y:S01]  /*13f20*/  LDL R18, [R1+0x174] ;  /* 0x0001740001127983 */ /* 0x000ee20000100800 */
[----:B------:R-:W-:Y:S01]  /*13f30*/  PRMT R0, RZ, 0x7610, R0 ;  /* 0x00007610ff007816 */ /* 0x000fe20000000000 */
[----:B------:R-:W-:Y:S02]  /*13f40*/  IMAD.MOV.U32 R4, RZ, RZ, -0x1 ;  /* 0xffffffffff047424 */ /* 0x000fe400078e00ff */
[----:B------:R-:W-:Y:S02]  /*13f50*/  IMAD.MOV.U32 R5, RZ, RZ, -0x1 ;  /* 0xffffffffff057424 */ /* 0x000fe400078e00ff */
[----:B------:R-:W-:Y:S01]  /*13f60*/  IMAD.MOV.U32 R6, RZ, RZ, -0x1 ;  /* 0xffffffffff067424 */ /* 0x000fe200078e00ff */
[----:B--2---:R-:W-:-:S04]  /*13f70*/  ISETP.GE.U32.AND P0, PT, R15, UR4, PT ;  /* 0x000000040f007c0c */ /* 0x004fc8000bf06070 */
[----:B---3--:R-:W-:-:S13]  /*13f80*/  ISETP.GE.U32.AND.EX P0, PT, R18, UR5, PT, P0 ;  /* 0x0000000512007c0c */ /* 0x008fda000bf06100 */
[----:B------:R-:W-:Y:S05]  /*13f90*/  @P0 BRA `(.L_x_359) ;  /* 0x0000000400640947 */ /* 0x000fea0003800000 */
[----:B------:R-:W0:Y:S01]  /*13fa0*/  LDC.64 R12, c[0x0][0x628] ;  /* 0x00018a00ff0c7b82 */ /* 0x000e220000000a00 */
[----:B------:R-:W-:Y:S02]  /*13fb0*/  IMAD.MOV.U32 R8, RZ, RZ, R15 ;  /* 0x000000ffff087224 */ /* 0x000fe400078e000f */
[----:B------:R-:W-:-:S05]  /*13fc0*/  IMAD.MOV.U32 R9, RZ, RZ, R18 ;  /* 0x000000ffff097224 */ /* 0x000fca00078e0012 */
[----:B------:R-:W1:Y:S08]  /*13fd0*/  LDC R14, c[0x0][0x630] ;  /* 0x00018c00ff0e7b82 */ /* 0x000e700000000800 */
[----:B------:R-:W2:Y:S01]  /*13fe0*/  LDC.64 R16, c[0x0][0x620] ;  /* 0x00018800ff107b82 */ /* 0x000ea20000000a00 */
[----:B0-----:R-:W-:-:S04]  /*13ff0*/  ISETP.NE.U32.AND P0, PT, R12, RZ, PT ;  /* 0x000000ff0c00720c */ /* 0x001fc80003f05070 */
[----:B------:R-:W-:-:S13]  /*14000*/  ISETP.NE.AND.EX P0, PT, R13, RZ, PT, P0 ;  /* 0x000000ff0d00720c */ /* 0x000fda0003f05300 */
[----:B-12---:R-:W-:Y:S05]  /*14010*/  @!P0 BRA `(.L_x_360) ;  /* 0x0000000000288947 */ /* 0x006fea0003800000 */
[----:B------:R-:W0:Y:S02]  /*14020*/  LDC R0, c[0x0][0x634] ;  /* 0x00018d00ff007b82 */ /* 0x000e240000000800 */
        /* <DEDUP_REMOVED lines=9> */
.L_x_360:
[-CC-:B------:R-:W-:Y:S01]  /*140c0*/  SHF.R.U64 R11, R8, R14.reuse, R9.reuse ;  /* 0x0000000e080b7219 */ /* 0x180fe20000001209 */
[----:B------:R-:W0:Y:S01]  /*140d0*/  LDC R6, c[0x0][0x618] ;  /* 0x00018600ff067b82 */ /* 0x000e220000000800 */
[----:B------:R-:W-:Y:S01]  /*140e0*/  SHF.R.U32.HI R0, RZ, R14, R9 ;  /* 0x0000000eff007219 */ /* 0x000fe20000011609 */
[----:B------:R-:W-:Y:S01]  /*140f0*/  ULDC UR4, c[0x0][0x150] ;  /* 0x0000540000047ab9 */ /* 0x000fe20000000800 */
[----:B------:R-:W-:Y:S01]  /*14100*/  IADD3 R3, P0, RZ, -R11, RZ ;  /* 0x8000000bff037210 */ /* 0x000fe20007f1e0ff */
[----:B------:R-:W-:Y:S01]  /*14110*/  IMAD.MOV.U32 R4, RZ, RZ, R15 ;  /* 0x000000ffff047224 */ /* 0x000fe200078e000f */
[----:B------:R-:W-:Y:S01]  /*14120*/  I2FP.F32.U32 R8, R2 ;  /* 0x0000000200087245 */ /* 0x000fe20000201000 */
[----:B------:R-:W-:Y:S02]  /*14130*/  IMAD.MOV.U32 R5, RZ, RZ, R18 ;  /* 0x000000ffff057224 */ /* 0x000fe400078e0012 */
[----:B------:R-:W1:Y:S01]  /*14140*/  LDC.64 R20, c[0x0][0x640] ;  /* 0x00019000ff147b82 */ /* 0x000e620000000a00 */
[----:B------:R-:W-:-:S02]  /*14150*/  IMAD.X R7, RZ, RZ, ~R0, P0 ;  /* 0x000000ffff077224 */ /* 0x000fc400000e0e00 */
[----:B------:R-:W-:Y:S01]  /*14160*/  FMUL R9, R8, UR4 ;  /* 0x0000000408097c20 */ /* 0x000fe20008400000 */
[----:B------:R-:W-:Y:S01]  /*14170*/  IMAD.WIDE.U32 R4, R3, R16, R4 ;  /* 0x0000001003047225 */ /* 0x000fe200078e0004 */
[----:B------:R-:W-:-:S03]  /*14180*/  ULDC UR4, c[0x0][0x154] ;  /* 0x0000550000047ab9 */ /* 0x000fc60000000800 */
[----:B------:R-:W-:Y:S01]  /*14190*/  IMAD R0, R7, R16, RZ ;  /* 0x0000001007007224 */ /* 0x000fe200078e02ff */
[----:B------:R-:W2:Y:S01]  /*141a0*/  LDC R13, c[0x0][0x144] ;  /* 0x00005100ff0d7b82 */ /* 0x000ea20000000800 */
[----:B------:R-:W3:Y:S02]  /*141b0*/  F2I.U32.TRUNC.NTZ R9, R9 ;  /* 0x0000000900097305 */ /* 0x000ee4000020f000 */
[----:B------:R-:W-:-:S04]  /*141c0*/  IMAD R3, R3, R17, R0 ;  /* 0x0000001103037224 */ /* 0x000fc800078e0200 */
[----:B------:R-:W-:Y:S01]  /*141d0*/  IMAD.IADD R3, R5, 0x1, R3 ;  /* 0x0000000105037824 */ /* 0x000fe200078e0203 */
[----:B------:R-:W4:Y:S04]  /*141e0*/  LDC R12, c[0x0][0x608] ;  /* 0x00018200ff0c7b82 */ /* 0x000f280000000800 */
[----:B0-----:R-:W-:Y:S02]  /*141f0*/  SHF.R.U64 R8, R4, R6, R3 ;  /* 0x0000000604087219 */ /* 0x001fe40000001203 */
[----:B------:R-:W-:Y:S02]  /*14200*/  I2FP.F32.U32 R4, R10 ;  /* 0x0000000a00047245 */ /* 0x000fe40000201000 */
[----:B------:R-:W0:Y:S01]  /*14210*/  LDC R7, c[0x0][0x658] ;  /* 0x00019600ff077b82 */ /* 0x000e220000000800 */
[----:B-1----:R-:W-:Y:S01]  /*14220*/  ISETP.NE.U32.AND P0, PT, R20, RZ, PT ;  /* 0x000000ff1400720c */ /* 0x002fe20003f05070 */
[----:B---3--:R-:W-:Y:S01]  /*14230*/  IMAD.MOV R0, RZ, RZ, -R9 ;  /* 0x000000ffff007224 */ /* 0x008fe200078e0a09 */
[----:B------:R-:W-:Y:S01]  /*14240*/  SHF.R.U32.HI R3, RZ, R6, R3 ;  /* 0x00000006ff037219 */ /* 0x000fe20000011603 */
[----:B------:R-:W-:Y:S01]  /*14250*/  FMUL R4, R4, UR4 ;  /* 0x0000000404047c20 */ /* 0x000fe20008400000 */
[----:B------:R-:W-:Y:S01]  /*14260*/  ISETP.NE.AND.EX P0, PT, R21, RZ, PT, P0 ;  /* 0x000000ff1500720c */ /* 0x000fe20003f05300 */
[----:B------:R-:W-:-:S02]  /*14270*/  IMAD.MOV.U32 R6, RZ, RZ, -0x1 ;  /* 0xffffffffff067424 */ /* 0x000fc400078e00ff */
[----:B------:R-:W1:Y:S01]  /*14280*/  LDC R17, c[0x0][0x148] ;  /* 0x00005200ff117b82 */ /* 0x000e620000000800 */
[----:B--2---:R-:W-:Y:S02]  /*14290*/  IMAD R19, R13, R0, R2 ;  /* 0x000000000d137224 */ /* 0x004fe400078e0202 */
[----:B------:R-:W-:-:S05]  /*142a0*/  IMAD.MOV.U32 R2, RZ, RZ, 0x1 ;  /* 0x00000001ff027424 */ /* 0x000fca00078e00ff */
[----:B------:R-:W2:Y:S01]  /*142b0*/  LDC R14, c[0x0][0x600] ;  /* 0x00018000ff0e7b82 */ /* 0x000ea20000000800 */
[-CC-:B----4-:R-:W-:Y:S02]  /*142c0*/  SHF.R.U64 R13, R8, R12.reuse, R3.reuse ;  /* 0x0000000c080d7219 */ /* 0x190fe40000001203 */
[----:B------:R-:W-:Y:S02]  /*142d0*/  SHF.R.U32.HI R0, RZ, R12, R3 ;  /* 0x0000000cff007219 */ /* 0x000fe40000011603 */
[----:B------:R3:W4:Y:S03]  /*142e0*/  F2I.U32.TRUNC.NTZ R12, R4 ;  /* 0x00000004000c7305 */ /* 0x000726000020f000 */
[----:B------:R-:W1:Y:S01]  /*142f0*/  LDC R16, c[0x0][0x648] ;  /* 0x00019200ff107b82 */ /* 0x000e620000000800 */
[-C--:B0-----:R-:W-:Y:S02]  /*14300*/  SHF.R.U64 R15, R13, R7.reuse, R0 ;  /* 0x000000070d0f7219 */ /* 0x081fe40000001200 */
[----:B------:R-:W-:-:S02]  /*14310*/  SHF.L.U32 R6, R6, R7, RZ ;  /* 0x0000000706067219 */ /* 0x000fc400000006ff */
[-C--:B------:R-:W-:Y:S01]  /*14320*/  SHF.L.U32 R22, R2, R7.reuse, RZ ;  /* 0x0000000702167219 */ /* 0x080fe200000006ff */
[----:B------:R-:W-:Y:S01]  /*14330*/  IMAD.MOV.U32 R2, RZ, RZ, R15 ;  /* 0x000000ffff027224 */ /* 0x000fe200078e000f */
[----:B------:R-:W-:Y:S01]  /*14340*/  SHF.R.U32.HI R3, RZ, R7, R0 ;  /* 0x00000007ff037219 */ /* 0x000fe20000011600 */
[----:B------:R-:W0:Y:S01]  /*14350*/  LDC R18, c[0x0][0x638] ;  /* 0x00018e00ff127b82 */ /* 0x000e220000000800 */
[----:B------:R-:W-:-:S07]  /*14360*/  LOP3.LUT R24, RZ, R6, RZ, 0x33, !PT ;  /* 0x00000006ff187212 */ /* 0x000fce00078e33ff */
[----:B------:R-:W0:Y:S01]  /*14370*/  LDC R23, c[0x0][0x610] ;  /* 0x00018400ff177b82 */ /* 0x000e220000000800 */
[----:B---34-:R-:W-:Y:S05]  /*14380*/  @!P0 BRA `(.L_x_361) ;  /* 0x0000000000288947 */ /* 0x018fea0003800000 */
[----:B------:R-:W3:Y:S02]  /*14390*/  LDC R0, c[0x0][0x64c] ;  /* 0x00019300ff007b82 */ /* 0x000ee40000000800 */
[----:B---3--:R-:W-:-:S05]  /*143a0*/  IADD3 R7, P0, R15, R0, RZ ;  /* 0x000000000f077210 */ /* 0x008fca0007f1e0ff */
        /* <DEDUP_REMOVED lines=8> */
.L_x_361:
[----:B-1----:R-:W-:Y:S01]  /*14430*/  SHF.R.U64 R3, R2, R16, R3 ;  /* 0x0000001002037219 */ /* 0x002fe20000001203 */
[----:B--2---:R-:W-:Y:S01]  /*14440*/  VIADD R5, R14, 0xffffffff ;  /* 0xffffffff0e057836 */ /* 0x004fe20000000000 */
[----:B------:R-:W-:Y:S01]  /*14450*/  LOP3.LUT R0, R13, R24, RZ, 0xc0, !PT ;  /* 0x000000180d007212 */ /* 0x000fe200078ec0ff */
[----:B------:R-:W-:Y:S02]  /*14460*/  IMAD.MOV R12, RZ, RZ, -R12 ;  /* 0x000000ffff0c7224 */ /* 0x000fe400078e0a0c */
[----:B------:R-:W-:Y:S02]  /*14470*/  IMAD.MOV R2, RZ, RZ, -R3 ;  /* 0x000000ffff027224 */ /* 0x000fe400078e0a03 */
[----:B------:R-:W-:Y:S01]  /*14480*/  IMAD R4, R22, R3, R0 ;  /* 0x0000000316047224 */ /* 0x000fe200078e0200 */
[----:B------:R-:W-:Y:S01]  /*14490*/  LOP3.LUT R3, R8, R5, RZ, 0xc0, !PT ;  /* 0x0000000508037212 */ /* 0x000fe200078ec0ff */
[----:B------:R-:W-:Y:S02]  /*144a0*/  @P4 IMAD R19, R17, R12, R10 ;  /* 0x0000000c11134224 */ /* 0x000fe400078e020a */
[----:B0-----:R-:W-:-:S02]  /*144b0*/  IMAD R0, R2, R18, R15 ;  /* 0x0000001202007224 */ /* 0x001fc400078e020f */
[----:B------:R-:W-:Y:S02]  /*144c0*/  IMAD R4, R4, R23, R19 ;  /* 0x0000001704047224 */ /* 0x000fe400078e0213 */
[----:B------:R-:W-:Y:S02]  /*144d0*/  IMAD R3, R0, R14, R3 ;  /* 0x0000000e00037224 */ /* 0x000fe400078e0203 */
[----:B------:R-:W-:Y:S02]  /*144e0*/  IMAD.MOV.U32 R2, RZ, RZ, 0x1 ;  /* 0x00000001ff027424 */ /* 0x000fe400078e00ff */
[----:B------:R-:W-:Y:S01]  /*144f0*/  IMAD.MOV.U32 R6, RZ, RZ, R11 ;  /* 0x000000ffff067224 */ /* 0x000fe200078e000b */
[----:B------:R-:W-:Y:S02]  /*14500*/  SEL R5, R3, R4, !P4 ;  /* 0x0000000403057207 */ /* 0x000fe40006000000 */
[----:B------:R-:W-:Y:S02]  /*14510*/  PRMT R0, R2, 0x7610, R0 ;  /* 0x0000761002007816 */ /* 0x000fe40000000000 */
[----:B------:R-:W-:-:S07]  /*14520*/  SEL R4, R4, R3, !P4 ;  /* 0x0000000304047207 */ /* 0x000fce0006000000 */
.L_x_359:
[----:B------:R-:W-:-:S08]  /*14530*/  NOP ;  /* 0x0000000000007918 */ /* 0x000fd00000000000 */
[----:B------:R-:W0:-:S00]  /*14540*/  USETMAXREG.DEALLOC.CTAPOOL 0x28 ;  /* 0x00000028000079c8 */ /* 0x000e0000080e0500 */
[----:B------:R-:W-:-:S13]  /*14550*/  ISETP.NE.AND P0, PT, RZ, UR6, PT ;  /* 0x00000006ff007c0c */ /* 0x000fda000bf05270 */
[----:B------:R-:W-:Y:S05]  /*14560*/  @P0 EXIT ;  /* 0x000000000000094d */ /* 0x000fea0003800000 */
[----:B0-----:R-:W-:Y:S01]  /*14570*/  LOP3.LUT P0, RZ, R0, 0xff, RZ, 0xc0, !PT ;  /* 0x000000ff00ff7812 */ /* 0x001fe2000780c0ff */
[----:B------:R-:W-:Y:S02]  /*14580*/  IMAD.MOV.U32 R8, RZ, RZ, 0x1 ;  /* 0x00000001ff087424 */ /* 0x000fe400078e00ff */
[----:B------:R-:W-:-:S10]  /*14590*/  IMAD.MOV.U32 R0, RZ, RZ, RZ ;  /* 0x000000ffff007224 */ /* 0x000fd400078e00ff */
[----:B------:R-:W-:Y:S05]  /*145a0*/  @!P0 BRA `(.L_x_362) ;  /* 0x0000000c00508947 */ /* 0x000fea0003800000 */
[----:B------:R-:W0:Y:S01]  /*145b0*/  LDC R0, c[0x0][0x28c] ;  /* 0x0000a300ff007b82 */ /* 0x000e220000000800 */
[----:B------:R-:W1:Y:S01]  /*145c0*/  S2R R2, SR_TID.X ;  /* 0x0000000000027919 */ /* 0x000e620000002100 */
[----:B------:R-:W-:Y:S01]  /*145d0*/  ULDC UR5, c[0x0][0x658] ;  /* 0x0001960000057ab9 */ /* 0x000fe20000000800 */
[----:B------:R-:W-:Y:S01]  /*145e0*/  UMOV UR6, 0xffffffff ;  /* 0xffffffff00067882 */ /* 0x000fe20000000000 */
[----:B------:R-:W-:Y:S01]  /*145f0*/  UMOV UR9, 0x1 ;  /* 0x0000000100097882 */ /* 0x000fe20000000000 */
[----:B------:R-:W-:Y:S01]  /*14600*/  USHF.L.U32 UR10, UR6, UR5, URZ ;  /* 0x00000005060a7299 */ /* 0x000fe2000800063f */
[----:B------:R-:W-:Y:S01]  /*14610*/  BSSY B0, `(.L_x_362) ;  /* 0x00000cd000007945 */ /* 0x000fe20003800000 */
[----:B------:R-:W-:Y:S01]  /*14620*/  ULDC UR8, c[0x0][0xc] ;  /* 0x0000030000087ab9 */ /* 0x000fe20000000800 */
[----:B------:R-:W-:Y:S01]  /*14630*/  USHF.L.U32 UR5, UR9, UR5, URZ ;  /* 0x0000000509057299 */ /* 0x000fe2000800063f */
[----:B------:R-:W-:Y:S01]  /*14640*/  IMAD.MOV.U32 R11, RZ, RZ, 0x1 ;  /* 0x00000001ff0b7424 */ /* 0x000fe200078e00ff */
[----:B------:R-:W-:Y:S01]  /*14650*/  ULDC UR4, c[0x0][0x600] ;  /* 0x0001800000047ab9 */ /* 0x000fe20000000800 */
[----:B------:R-:W-:Y:S01]  /*14660*/  ULDC UR9, c[0x0][0x10] ;  /* 0x0000040000097ab9 */ /* 0x000fe20000000800 */
[----:B------:R-:W-:Y:S01]  /*14670*/  ULDC UR6, c[0x0][0x14] ;  /* 0x0000050000067ab9 */ /* 0x000fe20000000800 */
[----:B------:R-:W-:Y:S01]  /*14680*/  UIMAD.WIDE.U32 UR8, UR8, UR9, URZ ;  /* 0x00000009080872a5 */ /* 0x000fe2000f8e003f */
[----:B------:R-:W-:Y:S01]  /*14690*/  IMAD.MOV.U32 R8, RZ, RZ, 0x1 ;  /* 0x00000001ff087424 */ /* 0x000fe200078e00ff */
[----:B------:R-:W-:-:S02]  /*146a0*/  ULOP3.LUT UR21, UR7, 0x2, URZ, 0xfc, !UPT ;  /* 0x0000000207157892 */ /* 0x000fc4000f8efc3f */
[----:B------:R-:W-:Y:S02]  /*146b0*/  UIMAD.WIDE.U32 UR22, UR8, UR6, URZ ;  /* 0x00000006081672a5 */ /* 0x000fe4000f8e003f */
[----:B------:R-:W-:Y:S02]  /*146c0*/  UIMAD UR13, UR9, UR6, URZ ;  /* 0x00000006090d72a4 */ /* 0x000fe4000f8e023f */
[----:B------:R-:W-:Y:S02]  /*146d0*/  UIADD3 UR4, UR4, -0x1, URZ ;  /* 0xffffffff04047890 */ /* 0x000fe4000fffe03f */
[----:B------:R-:W-:Y:S01]  /*146e0*/  ULOP3.LUT UR19, URZ, UR10, URZ, 0x33, !UPT ;  /* 0x0000000a3f137292 */ /* 0x000fe2000f8e333f */
[----:B0-----:R-:W-:Y:S01]  /*146f0*/  VIADD R0, R0, 0x3f ;  /* 0x0000003f00007836 */ /* 0x001fe20000000000 */
[----:B------:R-:W-:Y:S01]  /*14700*/  UIADD3 UR13, UR23, UR13, URZ ;  /* 0x0000000d170d7290 */ /* 0x000fe2000fffe03f */
[----:B------:R-:W-:-:S03]  /*14710*/  ULDC.64 UR24, c[0x0][0x198] ;  /* 0x0000660000187ab9 */ /* 0x000fc60000000a00 */
[----:B------:R-:W-:-:S04]  /*14720*/  SHF.R.S32.HI R3, RZ, 0x1f, R0 ;  /* 0x0000001fff037819 */ /* 0x000fc80000011400 */
[----:B------:R-:W-:Y:S01]  /*14730*/  LEA.HI R3, R3, R0, RZ, 0x6 ;  /* 0x0000000003037211 */ /* 0x000fe200078f30ff */
[----:B------:R-:W-:Y:S01]  /*14740*/  IMAD.MOV.U32 R0, RZ, RZ, RZ ;  /* 0x000000ffff007224 */ /* 0x000fe200078e00ff */
[C---:B-1----:R-:W-:Y:S02]  /*14750*/  LOP3.LUT P3, RZ, R2.reuse, 0x7f, RZ, 0xc0, !PT ;  /* 0x0000007f02ff7812 */ /* 0x042fe4000786c0ff */
[----:B------:R-:W-:Y:S02]  /*14760*/  SHF.R.S32.HI R13, RZ, 0x6, R3 ;  /* 0x00000006ff0d7819 */ /* 0x000fe40000011403 */
[----:B------:R-:W-:-:S03]  /*14770*/  LOP3.LUT P0, RZ, R2, 0x1f, RZ, 0xc0, !PT ;  /* 0x0000001f02ff7812 */ /* 0x000fc6000780c0ff */
[----:B------:R-:W-:Y:S01]  /*14780*/  VIADD R10, R13, 0x1 ;  /* 0x000000010d0a7836 */ /* 0x000fe20000000000 */
[----:B------:R-:W-:-:S13]  /*14790*/  PLOP3.LUT P0, PT, P0, P3, PT, 0x8a, 0x0 ;  /* 0x000000000000781c */ /* 0x000fda0000707172 */
.L_x_374:
[----:B------:R-:W-:-:S03]  /*147a0*/  UMOV UR6, 0xffffffff ;  /* 0xffffffff00067882 */ /* 0x000fc60000000000 */
[----:B------:R-:W-:Y:S05]  /*147b0*/  BRA.DIV UR6, `(.L_x_363) ;  /* 0x0000001206587947 */ /* 0x000fea000b800000 */
[----:B------:R-:W-:-:S13]  /*147c0*/  ELECT P1, URZ, PT ;  /* 0x00000000003f782f */ /* 0x000fda0003820000 */
.L_x_389:
[----:B------:R-:W0:Y:S01]  /*147d0*/  LDC R2, c[0x0][0x28c] ;  /* 0x0000a300ff027b82 */ /* 0x000e220000000800 */
[----:B------:R-:W-:Y:S01]  /*147e0*/  BSSY B1, `(.L_x_364) ;  /* 0x0000038000017945 */ /* 0x000fe20003800000 */
[----:B0-----:R-:W-:-:S13]  /*147f0*/  ISETP.LT.OR P1, PT, R2, 0x1, !P1 ;  /* 0x000000010200780c */ /* 0x001fda0004f21670 */
[----:B------:R-:W-:Y:S05]  /*14800*/  @P1 BRA `(.L_x_365) ;  /* 0x0000000000d41947 */ /* 0x000fea0003800000 */
[----:B------:R-:W-:Y:S02]  /*14810*/  IMAD.SHL.U32 R14, R4, 0x100, RZ ;  /* 0x00000100040e7824 */ /* 0x000fe400078e00ff */
[----:B------:R-:W-:Y:S02]  /*14820*/  IMAD R9, R5, 0xa0, RZ ;  /* 0x000000a005097824 */ /* 0x000fe400078e02ff */
[----:B------:R-:W-:Y:S02]  /*14830*/  IMAD.MOV.U32 R16, RZ, RZ, RZ ;  /* 0x000000ffff107224 */ /* 0x000fe400078e00ff */
[----:B------:R-:W-:Y:S02]  /*14840*/  IMAD.MOV.U32 R2, RZ, RZ, R10 ;  /* 0x000000ffff027224 */ /* 0x000fe400078e000a */
[----:B------:R-:W-:Y:S02]  /*14850*/  IMAD.MOV.U32 R3, RZ, RZ, R8 ;  /* 0x000000ffff037224 */ /* 0x000fe400078e0008 */
[----:B------:R-:W-:-:S07]  /*14860*/  IMAD.MOV.U32 R4, RZ, RZ, R0 ;  /* 0x000000ffff047224 */ /* 0x000fce00078e0000 */
.L_x_369:
[----:B------:R-:W0:Y:S01]  /*14870*/  S2R R12, SR_CgaCtaId ;  /* 0x00000000000c7919 */ /* 0x000e220000008800 */
[----:B------:R-:W-:Y:S01]  /*14880*/  MOV R5, 0x400 ;  /* 0x0000040000057802 */ /* 0x000fe20000000f00 */
[----:B------:R-:W1:Y:S03]  /*14890*/  @!P3 LDC R7, c[0x0][0x500] ;  /* 0x00014000ff07bb82 */ /* 0x000e660000000800 */
[----:B0-----:R-:W-:Y:S02]  /*148a0*/  LEA R15, R12, R5, 0x18 ;  /* 0x000000050c0f7211 */ /* 0x001fe400078ec0ff */
[----:B------:R-:W-:-:S03]  /*148b0*/  SHF.L.U32 R5, R3, 0x1f, RZ ;  /* 0x0000001f03057819 */ /* 0x000fc600000006ff */
[----:B------:R-:W-:-:S04]  /*148c0*/  IMAD R12, R4, 0x8, R15 ;  /* 0x00000008040c7824 */ /* 0x000fc800078e020f */
[----:B------:R-:W0:Y:S02]  /*148d0*/  SYNCS.PHASECHK.TRANS64.TRYWAIT P1, [R12+URZ+0x40], R5 ;  /* 0x000040050c0075a7 */ /* 0x000e24000802017f */
[----:B01----:R-:W-:Y:S05]  /*148e0*/  @!P1 BRA `(.L_x_366) ;  /* 0x00000010002c9947 */ /* 0x003fea0003800000 */
.L_x_390:
[----:B------:R-:W-:Y:S01]  /*148f0*/  UPRMT UR6, UR21, 0x9910, URZ ;  /* 0x0000991015067896 */ /* 0x000fe2000800003f */
[----:B------:R1:W-:Y:S03]  /*14900*/  @!P3 SYNCS.ARRIVE.TRANS64 RZ, [R12+URZ], R7 ;  /* 0x000000070cffb9a7 */ /* 0x0003e6000800003f */
[----:B------:R-:W-:-:S06]  /*14910*/  UISETP.NE.AND UP0, UPT, UR6, 0x2, UPT ;  /* 0x000000020600788c */ /* 0x000fcc000bf05270 */
[----:B------:R-:W-:-:S13]  /*14920*/  PLOP3.LUT P1, PT, PT, PT, UP0, 0x80, 0x0 ;  /* 0x000000000000781c */ /* 0x000fda0003f2f008 */
[----:B-1----:R-:W-:Y:S05]  /*14930*/  @P1 BRA `(.L_x_367) ;  /* 0x0000000000041947 */ /* 0x002fea0003800000 */
[----:B------:R-:W-:Y:S01]  /*14940*/  BPT.TRAP 0x1 ;  /* 0x000000040000795c */ /* 0x000fe20000300000 */
.L_x_367:
[----:B------:R-:W-:Y:S05]  /*14950*/  @P0 BRA `(.L_x_368) ;  /* 0x0000000000040947 */ /* 0x000fea0003800000 */
[----:B------:R-:W-:Y:S01]  /*14960*/  BPT.TRAP 0x1 ;  /* 0x000000040000795c */ /* 0x000fe20000300000 */
.L_x_368:
[--C-:B0-----:R-:W-:Y:S01]  /*14970*/  IMAD R5, R4, 0x4000, R15.reuse ;  /* 0x0000400004057824 */ /* 0x101fe200078e020f */
[----:B------:R-:W-:Y:S01]  /*14980*/  R2UR UR9, R12 ;  /* 0x000000000c0972ca */ /* 0x000fe200000e0000 */
[----:B------:R-:W-:Y:S01]  /*14990*/  IMAD R15, R4, 0x2800, R15 ;  /* 0x00002800040f7824 */ /* 0x000fe200078e020f */
[----:B------:R-:W-:Y:S01]  /*149a0*/  UIADD3 UR14, UP0, UR24, 0xf0, URZ ;  /* 0x000000f0180e7890 */ /* 0x000fe2000ff1e03f */
[----:B------:R-:W-:Y:S01]  /*149b0*/  VIADD R2, R2, 0xffffffff ;  /* 0xffffffff02027836 */ /* 0x000fe20000000000 */
[----:B------:R-:W-:Y:S01]  /*149c0*/  R2UR UR6, R5 ;  /* 0x00000000050672ca */ /* 0x000fe200000e0000 */
[----:B------:R-:W-:Y:S01]  /*149d0*/  UIADD3 UR26, UP1, UR24, 0x1f0, URZ ;  /* 0x000001f0181a7890 */ /* 0x000fe2000ff3e03f */
[----:B------:R-:W-:Y:S01]  /*149e0*/  R2UR UR8, R15 ;  /* 0x000000000f0872ca */ /* 0x000fe200000e0000 */
[----:B------:R-:W-:Y:S01]  /*149f0*/  UIADD3.X UR15, URZ, UR25, URZ, UP0, !UPT ;  /* 0x000000193f0f7290 */ /* 0x000fe200087fe43f */
[----:B------:R-:W-:Y:S01]  /*14a00*/  R2UR UR11, R14 ;  /* 0x000000000e0b72ca */ /* 0x000fe200000e0000 */
[----:B------:R-:W-:Y:S01]  /*14a10*/  VIADD R4, R4, 0x1 ;  /* 0x0000000104047836 */ /* 0x000fe20000000000 */
[----:B------:R-:W-:Y:S01]  /*14a20*/  R2UR UR10, R16 ;  /* 0x00000000100a72ca */ /* 0x000fe200000e0000 */
[----:B------:R-:W-:Y:S01]  /*14a30*/  UIADD3.X UR27, URZ, UR25, URZ, UP1, !UPT ;  /* 0x000000193f1b7290 */ /* 0x000fe20008ffe43f */
[----:B------:R-:W-:Y:S01]  /*14a40*/  R2UR UR12, R6 ;  /* 0x00000000060c72ca */ /* 0x000fe200000e0000 */
[----:B------:R-:W-:Y:S01]  /*14a50*/  UMOV UR16, 0x0 ;  /* 0x0000000000107882 */ /* 0x000fe20000000000 */
[----:B------:R-:W-:Y:S01]  /*14a60*/  R2UR UR20, R9 ;  /* 0x00000000091472ca */ /* 0x000fe200000e0000 */
[----:B------:R-:W-:Y:S01]  /*14a70*/  UMOV UR17, 0x10000000 ;  /* 0x1000000000117882 */ /* 0x000fe20000000000 */
[----:B------:R-:W-:Y:S01]  /*14a80*/  ISETP.GT.AND P2, PT, R2, 0x1, PT ;  /* 0x000000010200780c */ /* 0x000fe20003f44270 */
[----:B------:R-:W-:Y:S01]  /*14a90*/  UIADD3 UR6, UR6, 0x180, URZ ;  /* 0x0000018006067890 */ /* 0x000fe2000fffe03f */
[----:B------:R-:W-:Y:S01]  /*14aa0*/  ISETP.NE.AND P1, PT, R4, 0x8, PT ;  /* 0x000000080400780c */ /* 0x000fe20003f25270 */
[----:B------:R-:W-:Y:S01]  /*14ab0*/  UIADD3 UR18, UR8, 0x20180, URZ ;  /* 0x0002018008127890 */ /* 0x000fe2000fffe03f */
[----:B------:R-:W-:-:S02]  /*14ac0*/  VIADD R16, R16, 0x40 ;  /* 0x0000004010107836 */ /* 0x000fc40000000000 */
[----:B------:R-:W-:Y:S02]  /*14ad0*/  SEL R12, RZ, 0x1, P1 ;  /* 0x00000001ff0c7807 */ /* 0x000fe40000800000 */
[----:B------:R-:W-:Y:S01]  /*14ae0*/  UMOV UR8, UR6 ;  /* 0x0000000600087c82 */ /* 0x000fe20008000000 */
[----:B------:R-:W-:Y:S01]  /*14af0*/  SEL R4, R4, RZ, P1 ;  /* 0x000000ff04047207 */ /* 0x000fe20000800000 */
[----:B------:R0:W-:Y:S01]  /*14b00*/  UTMALDG.3D [UR8], [UR14], desc[UR16] ;  /* 0x000010080e0075b4 */ /* 0x0001e20008011000 */
[----:B------:R-:W-:Y:S01]  /*14b10*/  LOP3.LUT R3, R3, R12, RZ, 0x3c, !PT ;  /* 0x0000000c03037212 */ /* 0x000fe200078e3cff */
[----:B0-----:R-:W-:Y:S01]  /*14b20*/  UMOV UR8, UR18 ;  /* 0x0000001200087c82 */ /* 0x001fe20008000000 */
[----:B------:R-:W-:Y:S02]  /*14b30*/  UMOV UR11, UR20 ;  /* 0x00000014000b7c82 */ /* 0x000fe40008000000 */
[----:B------:R0:W-:Y:S02]  /*14b40*/  UTMALDG.3D [UR8], [UR26], desc[UR16] ;  /* 0x000010081a0075b4 */ /* 0x0001e40008011000 */
[----:B0-----:R-:W-:Y:S05]  /*14b50*/  @P2 BRA `(.L_x_369) ;  /* 0xfffffffc00442947 */ /* 0x001fea000383ffff */
.L_x_365:
[----:B------:R-:W-:Y:S05]  /*14b60*/  BSYNC B1 ;  /* 0x0000000000017941 */ /* 0x000fea0003800000 */
.L_x_364:
[----:B------:R-:W2:Y:S01]  /*14b70*/  LDL.LU R18, [R1+0x174] ;  /* 0x0001740001127983 */ /* 0x000ea20000300800 */
[----:B------:R-:W-:Y:S01]  /*14b80*/  LOP3.LUT P2, RZ, R11, 0xff, RZ, 0xc0, !PT ;  /* 0x000000ff0bff7812 */ /* 0x000fe2000784c0ff */
[C---:B------:R-:W-:Y:S01]  /*14b90*/  IMAD.IADD R0, R13.reuse, 0x1, R0 ;  /* 0x000000010d007824 */ /* 0x040fe200078e0200 */
[----:B------:R-:W-:Y:S01]  /*14ba0*/  ULDC.64 UR8, c[0x0][0x650] ;  /* 0x0001940000087ab9 */ /* 0x000fe20000000a00 */
[----:B------:R-:W3:Y:S01]  /*14bb0*/  LDL.LU R17, [R1+0x178] ;  /* 0x0001780001117983 */ /* 0x000ee20000300800 */
[----:B------:R-:W-:Y:S01]  /*14bc0*/  BSSY B1, `(.L_x_370) ;  /* 0x000006f000017945 */ /* 0x000fe20003800000 */
[----:B------:R-:W-:Y:S01]  /*14bd0*/  IMAD.MOV.U32 R5, RZ, RZ, -0x1 ;  /* 0xffffffffff057424 */ /* 0x000fe200078e00ff */
[----:B------:R-:W-:Y:S01]  /*14be0*/  ISETP.GT.U32.AND P1, PT, R0, 0x7, PT ;  /* 0x000000070000780c */ /* 0x000fe20003f24070 */
[----:B------:R-:W-:Y:S01]  /*14bf0*/  IMAD.MOV.U32 R6, RZ, RZ, -0x1 ;  /* 0xffffffffff067424 */ /* 0x000fe200078e00ff */
[----:B------:R-:W-:Y:S02]  /*14c00*/  SHF.R.U32.HI R2, RZ, 0x3, R0 ;  /* 0x00000003ff027819 */ /* 0x000fe40000011600 */
[----:B------:R-:W-:-:S02]  /*14c10*/  ISETP.LT.U32.AND P1, PT, R13, 0x8, P1 ;  /* 0x000000080d00780c */ /* 0x000fc40000f21070 */
[----:B------:R-:W-:Y:S01]  /*14c20*/  LOP3.LUT R2, R2, 0x1, RZ, 0xc0, !PT ;  /* 0x0000000102027812 */ /* 0x000fe200078ec0ff */
[----:B------:R-:W0:Y:S01]  /*14c30*/  @P2 S2R R4, SR_CgaCtaId ;  /* 0x0000000000042919 */ /* 0x000e220000008800 */
[----:B------:R-:W-:Y:S02]  /*14c40*/  @P2 MOV R3, 0x400 ;  /* 0x0000040000032802 */ /* 0x000fe40000000f00 */
[----:B------:R-:W-:Y:S02]  /*14c50*/  LOP3.LUT R0, R0, 0x7, RZ, 0xc0, !PT ;  /* 0x0000000700007812 */ /* 0x000fe400078ec0ff */
[----:B------:R-:W-:Y:S02]  /*14c60*/  PRMT R11, RZ, 0x7610, R11 ;  /* 0x00007610ff0b7816 */ /* 0x000fe4000000000b */
[----:B0-----:R-:W-:Y:S01]  /*14c70*/  @P2 LEA R3, R4, R3, 0x18 ;  /* 0x0000000304032211 */ /* 0x001fe200078ec0ff */
[----:B------:R-:W-:-:S03]  /*14c80*/  IMAD.MOV.U32 R4, RZ, RZ, -0x1 ;  /* 0xffffffffff047424 */ /* 0x000fc600078e00ff */
[----:B------:R0:W-:Y:S01]  /*14c90*/  @P2 SYNCS.ARRIVE.TRANS64.A1T0 RZ, [R3+URZ+0x98], RZ ;  /* 0x000098ff03ff29a7 */ /* 0x0001e2000810003f */
[----:B------:R-:W-:-:S04]  /*14ca0*/  ISETP.NE.U32.AND P2, PT, R2, 0x1, PT ;  /* 0x000000010200780c */ /* 0x000fc80003f45070 */
[----:B------:R-:W-:Y:S02]  /*14cb0*/  ISETP.GT.U32.AND P2, PT, R13, 0x7, !P2 ;  /* 0x000000070d00780c */ /* 0x000fe40005744070 */
[----:B0-----:R-:W-:Y:S02]  /*14cc0*/  SEL R3, RZ, 0x1, !P1 ;  /* 0x00000001ff037807 */ /* 0x001fe40004800000 */
[----:B------:R-:W-:-:S04]  /*14cd0*/  SEL R2, RZ, 0x1, !P2 ;  /* 0x00000001ff027807 */ /* 0x000fc80005000000 */
[----:B------:R-:W-:Y:S02]  /*14ce0*/  LOP3.LUT R8, R2, R8, R3, 0x96, !PT ;  /* 0x0000000802087212 */ /* 0x000fe400078e9603 */
[----:B------:R-:W-:Y:S02]  /*14cf0*/  PRMT R2, RZ, 0x7610, R2 ;  /* 0x00007610ff027816 */ /* 0x000fe40000000002 */
[----:B---3--:R-:W-:-:S04]  /*14d00*/  IADD3 R17, P5, R17, UR22, RZ ;  /* 0x0000001611117c10 */ /* 0x008fc8000ffbe0ff */
[----:B--2---:R-:W-:Y:S01]  /*14d10*/  IADD3.X R18, R18, UR13, RZ, P5, !PT ;  /* 0x0000000d12127c10 */ /* 0x004fe2000affe4ff */
[----:B------:R0:W-:Y:S01]  /*14d20*/  STL [R1+0x178], R17 ;  /* 0x0001781101007387 */ /* 0x0001e20000100800 */
[----:B------:R-:W-:-:S03]  /*14d30*/  ISETP.GE.U32.AND P5, PT, R17, UR8, PT ;  /* 0x0000000811007c0c */ /* 0x000fc6000bfa6070 */
[----:B------:R0:W-:Y:S01]  /*14d40*/  STL [R1+0x174], R18 ;  /* 0x0001741201007387 */ /* 0x0001e20000100800 */
[----:B------:R-:W-:-:S13]  /*14d50*/  ISETP.GE.U32.AND.EX P1, PT, R18, UR9, PT, P5 ;  /* 0x0000000912007c0c */ /* 0x000fda000bf26150 */
[----:B0-----:R-:W-:Y:S05]  /*14d60*/  @P1 BRA `(.L_x_371) ;  /* 0x0000000400501947 */ /* 0x001fea0003800000 */
[----:B------:R-:W-:Y:S01]  /*14d70*/  ULDC.64 UR8, c[0x0][0x628] ;  /* 0x00018a0000087ab9 */ /* 0x000fe20000000a00 */
[----:B------:R-:W0:Y:S01]  /*14d80*/  S2R R12, SR_CTAID.X ;  /* 0x00000000000c7919 */ /* 0x000e220000002500 */
[----:B------:R-:W-:Y:S01]  /*14d90*/  ISETP.NE.U32.AND P1, PT, RZ, UR8, PT ;  /* 0x00000008ff007c0c */ /* 0x000fe2000bf25070 */
[----:B------:R-:W-:Y:S01]  /*14da0*/  ULDC UR10, c[0x0][0x630] ;  /* 0x00018c00000a7ab9 */ /* 0x000fe20000000800 */
[----:B------:R-:W-:Y:S01]  /*14db0*/  IMAD.MOV.U32 R2, RZ, RZ, R17 ;  /* 0x000000ffff027224 */ /* 0x000fe200078e0011 */
[----:B------:R-:W1:Y:S01]  /*14dc0*/  S2R R9, SR_CTAID.Y ;  /* 0x0000000000097919 */ /* 0x000e620000002600 */
[----:B------:R-:W-:Y:S01]  /*14dd0*/  ISETP.NE.AND.EX P1, PT, RZ, UR9, PT, P1 ;  /* 0x00000009ff007c0c */ /* 0x000fe2000bf25310 */
[----:B------:R-:W-:-:S12]  /*14de0*/  IMAD.MOV.U32 R3, RZ, RZ, R18 ;  /* 0x000000ffff037224 */ /* 0x000fd800078e0012 */
[----:B------:R-:W-:Y:S05]  /*14df0*/  @!P1 BRA `(.L_x_372) ;  /* 0x0000000000289947 */ /* 0x000fea0003800000 */
[----:B------:R-:W-:Y:S02]  /*14e00*/  ULDC UR6, c[0x0][0x634] ;  /* 0x00018d0000067ab9 */ /* 0x000fe40000000800 */
[----:B------:R-:W-:-:S05]  /*14e10*/  IADD3 R7, P1, R17, UR6, RZ ;  /* 0x0000000611077c10 */ /* 0x000fca000ff3e0ff */
[----:B------:R-:W-:-:S04]  /*14e20*/  IMAD.X R15, RZ, RZ, R18, P1 ;  /* 0x000000ffff0f7224 */ /* 0x000fc800008e0612 */
[----:B------:R-:W-:-:S04]  /*14e30*/  IMAD.WIDE.U32 R4, R15, UR8, RZ ;  /* 0x000000080f047c25 */ /* 0x000fc8000f8e00ff */
[----:B------:R-:W-:-:S04]  /*14e40*/  IMAD.WIDE.U32 R4, P1, R7, UR9, R4 ;  /* 0x0000000907047c25 */ /* 0x000fc8000f820004 */
[----:B------:R-:W-:-:S04]  /*14e50*/  IMAD.WIDE.U32 R6, R7, UR8, RZ ;  /* 0x0000000807067c25 */ /* 0x000fc8000f8e00ff */
[----:B------:R-:W-:Y:S01]  /*14e60*/  IMAD.X R3, RZ, RZ, RZ, P1 ;  /* 0x000000ffff037224 */ /* 0x000fe200008e06ff */
[----:B------:R-:W-:Y:S01]  /*14e70*/  IADD3 RZ, P1, R7, R4, RZ ;  /* 0x0000000407ff7210 */ /* 0x000fe20007f3e0ff */
[----:B------:R-:W-:-:S04]  /*14e80*/  IMAD.MOV.U32 R2, RZ, RZ, R5 ;  /* 0x000000ffff027224 */ /* 0x000fc800078e0005 */
[----:B------:R-:W-:-:S08]  /*14e90*/  IMAD.WIDE.U32.X R2, R15, UR9, R2, P1 ;  /* 0x000000090f027c25 */ /* 0x000fd000088e0402 */
.L_x_372:
[--C-:B------:R-:W-:Y:S01]  /*14ea0*/  SHF.R.U64 R6, R2, UR10, R3.reuse ;  /* 0x0000000a02067c19 */ /* 0x100fe20008001203 */
[----:B------:R-:W-:Y:S01]  /*14eb0*/  ULDC.64 UR8, c[0x0][0x620] ;  /* 0x0001880000087ab9 */ /* 0x000fe20000000a00 */
[----:B------:R-:W-:Y:S01]  /*14ec0*/  SHF.R.U32.HI R2, RZ, UR10, R3 ;  /* 0x0000000aff027c19 */ /* 0x000fe20008011603 */
[----:B------:R-:W-:Y:S01]  /*14ed0*/  IMAD.MOV.U32 R3, RZ, RZ, R18 ;  /* 0x000000ffff037224 */ /* 0x000fe200078e0012 */
[----:B------:R-:W-:Y:S01]  /*14ee0*/  IADD3 R5, P1, RZ, -R6, RZ ;  /* 0x80000006ff057210 */ /* 0x000fe20007f3e0ff */
[----:B------:R-:W-:Y:S01]  /*14ef0*/  ULDC UR6, c[0x0][0x150] ;  /* 0x0000540000067ab9 */ /* 0x000fe20000000800 */
[----:B0-----:R-:W-:Y:S01]  /*14f00*/  I2FP.F32.U32 R7, R12 ;  /* 0x0000000c00077245 */ /* 0x001fe20000201000 */
[----:B------:R-:W0:Y:S01]  /*14f10*/  LDC R19, c[0x0][0x144] ;  /* 0x00005100ff137b82 */ /* 0x000e220000000800 */
[----:B------:R-:W-:Y:S01]  /*14f20*/  ULDC.64 UR10, c[0x0][0x640] ;  /* 0x00019000000a7ab9 */ /* 0x000fe20000000a00 */
[----:B------:R-:W-:Y:S01]  /*14f30*/  IMAD.X R2, RZ, RZ, ~R2, P1 ;  /* 0x000000ffff027224 */ /* 0x000fe200008e0e02 */
[----:B------:R-:W-:-:S03]  /*14f40*/  ISETP.NE.U32.AND P1, PT, RZ, UR10, PT ;  /* 0x0000000aff007c0c */ /* 0x000fc6000bf25070 */
[----:B------:R-:W-:Y:S01]  /*14f50*/  IMAD R4, R2, UR8, RZ ;  /* 0x0000000802047c24 */ /* 0x000fe2000f8e02ff */
[----:B------:R-:W-:Y:S01]  /*14f60*/  ISETP.NE.AND.EX P1, PT, RZ, UR11, PT, P1 ;  /* 0x0000000bff007c0c */ /* 0x000fe2000bf25310 */
[----:B------:R-:W-:Y:S01]  /*14f70*/  IMAD.MOV.U32 R2, RZ, RZ, R17 ;  /* 0x000000ffff027224 */ /* 0x000fe200078e0011 */
[----:B------:R-:W2:Y:S03]  /*14f80*/  LDC R14, c[0x0][0x148] ;  /* 0x00005200ff0e7b82 */ /* 0x000ea60000000800 */
[----:B------:R-:W-:Y:S01]  /*14f90*/  IMAD.WIDE.U32 R2, R5, UR8, R2 ;  /* 0x0000000805027c25 */ /* 0x000fe2000f8e0002 */
[----:B------:R-:W-:-:S03]  /*14fa0*/  ULDC UR8, c[0x0][0x154] ;  /* 0x0000550000087ab9 */ /* 0x000fc60000000800 */
[----:B------:R-:W-:Y:S02]  /*14fb0*/  IMAD R5, R5, UR9, R4 ;  /* 0x0000000905057c24 */ /* 0x000fe4000f8e0204 */
[----:B------:R-:W-:Y:S01]  /*14fc0*/  FMUL R4, R7, UR6 ;  /* 0x0000000607047c20 */ /* 0x000fe20008400000 */
[----:B------:R-:W-:Y:S01]  /*14fd0*/  ULDC UR6, c[0x0][0x618] ;  /* 0x0001860000067ab9 */ /* 0x000fe20000000800 */
[----:B------:R-:W-:Y:S01]  /*14fe0*/  ULDC UR9, c[0x0][0x608] ;  /* 0x0001820000097ab9 */ /* 0x000fe20000000800 */
[----:B------:R-:W-:-:S03]  /*14ff0*/  IMAD.IADD R3, R3, 0x1, R5 ;  /* 0x0000000103037824 */ /* 0x000fc600078e0205 */
[----:B------:R-:W3:Y:S02]  /*15000*/  F2I.U32.TRUNC.NTZ R4, R4 ;  /* 0x0000000400047305 */ /* 0x000ee4000020f000 */
[----:B------:R-:W-:Y:S02]  /*15010*/  SHF.R.U64 R7, R2, UR6, R3 ;  /* 0x0000000602077c19 */ /* 0x000fe40008001203 */
[----:B-1----:R-:W-:-:S05]  /*15020*/  I2FP.F32.U32 R2, R9 ;  /* 0x0000000900027245 */ /* 0x002fca0000201000 */
[----:B------:R-:W-:Y:S01]  /*15030*/  FMUL R5, R2, UR8 ;  /* 0x0000000802057c20 */ /* 0x000fe20008400000 */
[----:B------:R-:W-:Y:S01]  /*15040*/  SHF.R.U32.HI R2, RZ, UR6, R3 ;  /* 0x00000006ff027c19 */ /* 0x000fe20008011603 */
[----:B------:R-:W-:Y:S02]  /*15050*/  ULDC UR6, c[0x0][0x658] ;  /* 0x0001960000067ab9 */ /* 0x000fe40000000800 */
[----:B------:R1:W4:Y:S01]  /*15060*/  F2I.U32.TRUNC.NTZ R18, R5 ;  /* 0x0000000500127305 */ /* 0x000322000020f000 */
[----:B------:R-:W-:Y:S01]  /*15070*/  SHF.R.U64 R16, R7, UR9, R2 ;  /* 0x0000000907107c19 */ /* 0x000fe20008001202 */
[----:B---3--:R-:W-:Y:S01]  /*15080*/  IMAD.MOV R4, RZ, RZ, -R4 ;  /* 0x000000ffff047224 */ /* 0x008fe200078e0a04 */
[----:B------:R-:W-:-:S03]  /*15090*/  SHF.R.U32.HI R3, RZ, UR9, R2 ;  /* 0x00000009ff037c19 */ /* 0x000fc60008011602 */
[----:B0-----:R-:W-:Y:S01]  /*150a0*/  IMAD R19, R19, R4, R12 ;  /* 0x0000000413137224 */ /* 0x001fe200078e020c */
[--C-:B------:R-:W-:Y:S02]  /*150b0*/  SHF.R.U64 R15, R16, UR6, R3.reuse ;  /* 0x00000006100f7c19 */ /* 0x100fe40008001203 */
[----:B------:R-:W-:-:S03]  /*150c0*/  SHF.R.U32.HI R17, RZ, UR6, R3 ;  /* 0x00000006ff117c19 */ /* 0x000fc60008011603 */
[----:B------:R-:W-:Y:S02]  /*150d0*/  IMAD.MOV.U32 R2, RZ, RZ, R15 ;  /* 0x000000ffff027224 */ /* 0x000fe400078e000f */
[----:B------:R-:W-:Y:S01]  /*150e0*/  IMAD.MOV.U32 R3, RZ, RZ, R17 ;  /* 0x000000ffff037224 */ /* 0x000fe200078e0011 */
[----:B-12-4-:R-:W-:Y:S06]  /*150f0*/  @!P1 BRA `(.L_x_373) ;  /* 0x0000000000289947 */ /* 0x016fec0003800000 */
[----:B------:R-:W-:Y:S02]  /*15100*/  ULDC UR6, c[0x0][0x64c] ;  /* 0x0001930000067ab9 */ /* 0x000fe40000000800 */
[----:B------:R-:W-:-:S05]  /*15110*/  IADD3 R3, P1, R15, UR6, RZ ;  /* 0x000000060f037c10 */ /* 0x000fca000ff3e0ff */
[----:B------:R-:W-:-:S04]  /*15120*/  IMAD.X R17, RZ, RZ, R17, P1 ;  /* 0x000000ffff117224 */ /* 0x000fc800008e0611 */
[----:B------:R-:W-:-:S04]  /*15130*/  IMAD.WIDE.U32 R4, R17, UR10, RZ ;  /* 0x0000000a11047c25 */ /* 0x000fc8000f8e00ff */
[----:B------:R-:W-:-:S04]  /*15140*/  IMAD.WIDE.U32 R4, P1, R3, UR11, R4 ;  /* 0x0000000b03047c25 */ /* 0x000fc8000f820004 */
[----:B------:R-:W-:-:S04]  /*15150*/  IMAD.WIDE.U32 R2, R3, UR10, RZ ;  /* 0x0000000a03027c25 */ /* 0x000fc8000f8e00ff */
[----:B------:R-:W-:Y:S01]  /*15160*/  IMAD.MOV.U32 R2, RZ, RZ, R5 ;  /* 0x000000ffff027224 */ /* 0x000fe200078e0005 */
[----:B------:R-:W-:Y:S01]  /*15170*/  IADD3 RZ, P2, R3, R4, RZ ;  /* 0x0000000403ff7210 */ /* 0x000fe20007f5e0ff */
[----:B------:R-:W-:-:S04]  /*15180*/  IMAD.X R3, RZ, RZ, RZ, P1 ;  /* 0x000000ffff037224 */ /* 0x000fc800008e06ff */
[----:B------:R-:W-:-:S08]  /*15190*/  IMAD.WIDE.U32.X R2, R17, UR11, R2, P2 ;  /* 0x0000000b11027c25 */ /* 0x000fd000090e0402 */
.L_x_373:
[----:B------:R-:W-:Y:S01]  /*151a0*/  ULDC UR6, c[0x0][0x648] ;  /* 0x0001920000067ab9 */ /* 0x000fe20000000800 */
[----:B------:R-:W-:Y:S01]  /*151b0*/  LOP3.LUT R16, R16, UR19, RZ, 0xc0, !PT ;  /* 0x0000001310107c12 */ /* 0x000fe2000f8ec0ff */
[----:B------:R-:W-:Y:S01]  /*151c0*/  IMAD.MOV R18, RZ, RZ, -R18 ;  /* 0x000000ffff127224 */ /* 0x000fe200078e0a12 */
[----:B------:R-:W-:Y:S01]  /*151d0*/  SHF.R.U64 R3, R2, UR6, R3 ;  /* 0x0000000602037c19 */ /* 0x000fe20008001203 */
[----:B------:R-:W-:Y:S01]  /*151e0*/  ULDC UR6, c[0x0][0x638] ;  /* 0x00018e0000067ab9 */ /* 0x000fe20000000800 */
[----:B------:R-:W-:Y:S01]  /*151f0*/  LOP3.LUT R12, R7, UR4, RZ, 0xc0, !PT ;  /* 0x00000004070c7c12 */ /* 0x000fe2000f8ec0ff */
[----:B------:R-:W-:Y:S01]  /*15200*/  @P4 IMAD R19, R14, R18, R9 ;  /* 0x000000120e134224 */ /* 0x000fe200078e0209 */
[----:B------:R-:W-:Y:S01]  /*15210*/  ULDC UR8, c[0x0][0x610] ;  /* 0x0001840000087ab9 */ /* 0x000fe20000000800 */
[----:B------:R-:W-:Y:S02]  /*15220*/  IMAD.MOV R2, RZ, RZ, -R3 ;  /* 0x000000ffff027224 */ /* 0x000fe400078e0a03 */
[----:B------:R-:W-:-:S02]  /*15230*/  IMAD R4, R3, UR5, R16 ;  /* 0x0000000503047c24 */ /* 0x000fc4000f8e0210 */
[----:B------:R-:W-:Y:S01]  /*15240*/  IMAD R15, R2, UR6, R15 ;  /* 0x00000006020f7c24 */ /* 0x000fe2000f8e020f */
[----:B------:R-:W-:Y:S01]  /*15250*/  ULDC UR6, c[0x0][0x600] ;  /* 0x0001800000067ab9 */ /* 0x000fe20000000800 */
[----:B------:R-:W-:Y:S02]  /*15260*/  IMAD R4, R4, UR8, R19 ;  /* 0x0000000804047c24 */ /* 0x000fe4000f8e0213 */
[----:B------:R-:W-:Y:S02]  /*15270*/  IMAD R15, R15, UR6, R12 ;  /* 0x000000060f0f7c24 */ /* 0x000fe4000f8e020c */
[----:B------:R-:W-:-:S03]  /*15280*/  IMAD.MOV.U32 R2, RZ, RZ, 0x1 ;  /* 0x00000001ff027424 */ /* 0x000fc600078e00ff */
[----:B------:R-:W-:Y:S02]  /*15290*/  SEL R5, R15, R4, !P4 ;  /* 0x000000040f057207 */ /* 0x000fe40006000000 */
[----:B------:R-:W-:-:S07]  /*152a0*/  SEL R4, R4, R15, !P4 ;  /* 0x0000000f04047207 */ /* 0x000fce0006000000 */
.L_x_371:
[----:B------:R-:W-:Y:S05]  /*152b0*/  BSYNC B1 ;  /* 0x0000000000017941 */ /* 0x000fea0003800000 */
.L_x_370:
[----:B------:R-:W-:-:S13]  /*152c0*/  LOP3.LUT P1, RZ, R2, 0xff, RZ, 0xc0, !PT ;  /* 0x000000ff02ff7812 */ /* 0x000fda000782c0ff */
[----:B------:R-:W-:Y:S05]  /*152d0*/  @P1 BRA `(.L_x_374) ;  /* 0xfffffff400301947 */ /* 0x000fea000383ffff */
[----:B------:R-:W-:Y:S05]  /*152e0*/  BSYNC B0 ;  /* 0x0000000000007941 */ /* 0x000fea0003800000 */
.L_x_362:
[----:B------:R-:W-:-:S03]  /*152f0*/  UMOV UR6, 0xffffffff ;  /* 0xffffffff00067882 */ /* 0x000fc60000000000 */
[----:B------:R-:W-:Y:S05]  /*15300*/  BRA.DIV UR6, `(.L_x_375) ;  /* 0x0000000606b87947 */ /* 0x000fea000b800000 */
[----:B------:R-:W-:-:S13]  /*15310*/  ELECT P0, URZ, PT ;  /* 0x00000000003f782f */ /* 0x000fda0003800000 */
.L_x_393:
[----:B------:R-:W-:Y:S04]  /*15320*/  BSSY B0, `(.L_x_376) ;  /* 0x0000050000007945 */ /* 0x000fe80003800000 */
[----:B------:R-:W-:Y:S05]  /*15330*/  @!P0 BRA `(.L_x_377) ;  /* 0x0000000400388947 */ /* 0x000fea0003800000 */
[----:B------:R-:W-:-:S04]  /*15340*/  ULOP3.LUT UR6, UR7, 0x2, URZ, 0xfc, !UPT ;  /* 0x0000000207067892 */ /* 0x000fc8000f8efc3f */
[----:B------:R-:W-:-:S06]  /*15350*/  UISETP.NE.AND UP0, UPT, UR6, 0x3, UPT ;  /* 0x000000030600788c */ /* 0x000fcc000bf05270 */
[----:B------:R-:W-:-:S13]  /*15360*/  PLOP3.LUT P0, PT, PT, PT, UP0, 0x80, 0x0 ;  /* 0x000000000000781c */ /* 0x000fda0003f0f008 */
[----:B------:R-:W-:Y:S05]  /*15370*/  @!P0 BRA `(.L_x_378) ;  /* 0x0000000000048947 */ /* 0x000fea0003800000 */
[----:B------:R-:W-:Y:S01]  /*15380*/  BPT.TRAP 0x1 ;  /* 0x000000040000795c */ /* 0x000fe20000300000 */
.L_x_378:
[----:B------:R-:W0:Y:S01]  /*15390*/  S2R R3, SR_CgaCtaId ;  /* 0x0000000000037919 */ /* 0x000e220000008800 */
[----:B------:R-:W-:-:S04]  /*153a0*/  MOV R2, 0x400 ;  /* 0x0000040000027802 */ /* 0x000fc80000000f00 */
[----:B0-----:R-:W-:Y:S02]  /*153b0*/  LEA R3, R3, R2, 0x18 ;  /* 0x0000000203037211 */ /* 0x001fe400078ec0ff */
[----:B------:R-:W-:-:S03]  /*153c0*/  SHF.L.U32 R2, R8, 0x1f, RZ ;  /* 0x0000001f08027819 */ /* 0x000fc600000006ff */
[----:B------:R-:W-:-:S04]  /*153d0*/  VIADD R3, R3, 0x40 ;  /* 0x0000004003037836 */ /* 0x000fc80000000000 */
[C---:B------:R-:W-:Y:S02]  /*153e0*/  IMAD R7, R0.reuse, 0x8, R3 ;  /* 0x0000000800077824 */ /* 0x040fe400078e0203 */
[----:B------:R-:W-:Y:S02]  /*153f0*/  VIADD R0, R0, 0x1 ;  /* 0x0000000100007836 */ /* 0x000fe40000000000 */
[----:B------:R-:W0:Y:S03]  /*15400*/  SYNCS.PHASECHK.TRANS64.TRYWAIT P0, [R7+URZ], R2 ;  /* 0x00000002070075a7 */ /* 0x000e26000800017f */
[----:B------:R-:W-:-:S04]  /*15410*/  ISETP.NE.AND P1, PT, R0, 0x8, PT ;  /* 0x000000080000780c */ /* 0x000fc80003f25270 */
[----:B------:R-:W-:Y:S02]  /*15420*/  SEL R5, RZ, 0x1, P1 ;  /* 0x00000001ff057807 */ /* 0x000fe40000800000 */
[----:B------:R-:W-:Y:S02]  /*15430*/  SEL R0, R0, RZ, P1 ;  /* 0x000000ff00007207 */ /* 0x000fe40000800000 */
[----:B------:R-:W-:-:S03]  /*15440*/  LOP3.LUT R5, R8, R5, RZ, 0x3c, !PT ;  /* 0x0000000508057212 */ /* 0x000fc600078e3cff */
[----:B------:R-:W-:Y:S01]  /*15450*/  IMAD R9, R0, 0x8, R3 ;  /* 0x0000000800097824 */ /* 0x000fe200078e0203 */
[----:B------:R-:W-:Y:S01]  /*15460*/  SHF.L.U32 R4, R5, 0x1f, RZ ;  /* 0x0000001f05047819 */ /* 0x000fe200000006ff */
[----:B0-----:R-:W-:Y:S06]  /*15470*/  @!P0 BRA `(.L_x_379) ;  /* 0x0000000400808947 */ /* 0x001fec0003800000 */
.L_x_394:
[----:B------:R-:W1:Y:S01]  /*15480*/  SYNCS.PHASECHK.TRANS64.TRYWAIT P0, [R9+URZ], R4 ;  /* 0x00000004090075a7 */ /* 0x000e62000800017f */
[----:B------:R-:W-:-:S05]  /*15490*/  VIADD R0, R0, 0x1 ;  /* 0x0000000100007836 */ /* 0x000fca0000000000 */
[----:B------:R-:W-:-:S04]  /*154a0*/  ISETP.NE.AND P1, PT, R0, 0x8, PT ;  /* 0x000000080000780c */ /* 0x000fc80003f25270 */
[----:B0-----:R-:W-:Y:S02]  /*154b0*/  SEL R2, RZ, 0x1, P1 ;  /* 0x00000001ff027807 */ /* 0x001fe40000800000 */
[----:B------:R-:W-:Y:S02]  /*154c0*/  SEL R0, R0, RZ, P1 ;  /* 0x000000ff00007207 */ /* 0x000fe40000800000 */
[----:B------:R-:W-:-:S03]  /*154d0*/  LOP3.LUT R7, R5, R2, RZ, 0x3c, !PT ;  /* 0x0000000205077212 */ /* 0x000fc600078e3cff */
[----:B------:R-:W-:Y:S01]  /*154e0*/  IMAD R6, R0, 0x8, R3 ;  /* 0x0000000800067824 */ /* 0x000fe200078e0203 */
[----:B------:R-:W-:Y:S01]  /*154f0*/  SHF.L.U32 R5, R7, 0x1f, RZ ;  /* 0x0000001f07057819 */ /* 0x000fe200000006ff */
[----:B-1----:R-:W-:Y:S06]  /*15500*/  @!P0 BRA `(.L_x_380) ;  /* 0x0000000400708947 */ /* 0x002fec0003800000 */
.L_x_395:
[----:B------:R-:W1:Y:S01]  /*15510*/  SYNCS.PHASECHK.TRANS64.TRYWAIT P0, [R6+URZ], R5 ;  /* 0x00000005060075a7 */ /* 0x000e62000800017f */
[----:B------:R-:W-:-:S05]  /*15520*/  VIADD R0, R0, 0x1 ;  /* 0x0000000100007836 */ /* 0x000fca0000000000 */
[----:B------:R-:W-:-:S04]  /*15530*/  ISETP.NE.AND P1, PT, R0, 0x8, PT ;  /* 0x000000080000780c */ /* 0x000fc80003f25270 */
[----:B------:R-:W-:Y:S02]  /*15540*/  SEL R2, RZ, 0x1, P1 ;  /* 0x00000001ff027807 */ /* 0x000fe40000800000 */
[----:B------:R-:W-:Y:S02]  /*15550*/  SEL R0, R0, RZ, P1 ;  /* 0x000000ff00007207 */ /* 0x000fe40000800000 */
[----:B------:R-:W-:-:S03]  /*15560*/  LOP3.LUT R7, R7, R2, RZ, 0x3c, !PT ;  /* 0x0000000207077212 */ /* 0x000fc600078e3cff */
[----:B0-----:R-:W-:Y:S01]  /*15570*/  IMAD R9, R0, 0x8, R3 ;  /* 0x0000000800097824 */ /* 0x001fe200078e0203 */
[----:B------:R-:W-:Y:S01]  /*15580*/  SHF.L.U32 R4, R7, 0x1f, RZ ;  /* 0x0000001f07047819 */ /* 0x000fe200000006ff */
[----:B-1----:R-:W-:Y:S06]  /*15590*/  @!P0 BRA `(.L_x_381) ;  /* 0x0000000400608947 */ /* 0x002fec0003800000 */
.L_x_396:
        /* <DEDUP_REMOVED lines=9> */
.L_x_397:
        /* <DEDUP_REMOVED lines=9> */
.L_x_398:
        /* <DEDUP_REMOVED lines=9> */
.L_x_399:
[----:B------:R-:W1:Y:S01]  /*15750*/  SYNCS.PHASECHK.TRANS64.TRYWAIT P0, [R6+URZ], R5 ;  /* 0x00000005060075a7 */ /* 0x000e62000800017f */
[----:B------:R-:W-:-:S05]  /*15760*/  VIADD R0, R0, 0x1 ;  /* 0x0000000100007836 */ /* 0x000fca0000000000 */
[----:B------:R-:W-:-:S04]  /*15770*/  ISETP.NE.AND P1, PT, R0, 0x8, PT ;  /* 0x000000080000780c */ /* 0x000fc80003f25270 */
[----:B------:R-:W-:Y:S02]  /*15780*/  SEL R2, RZ, 0x1, P1 ;  /* 0x00000001ff027807 */ /* 0x000fe40000800000 */
[----:B------:R-:W-:Y:S02]  /*15790*/  SEL R0, R0, RZ, P1 ;  /* 0x000000ff00007207 */ /* 0x000fe40000800000 */
[----:B------:R-:W-:Y:S01]  /*157a0*/  LOP3.LUT R2, R7, R2, RZ, 0x3c, !PT ;  /* 0x0000000207027212 */ /* 0x000fe200078e3cff */
[----:B-1----:R-:W-:Y:S06]  /*157b0*/  @!P0 BRA `(.L_x_385) ;  /* 0x0000000400288947 */ /* 0x002fec0003800000 */
.L_x_400:
[----:B------:R-:W-:Y:S01]  /*157c0*/  IMAD R3, R0, 0x8, R3 ;  /* 0x0000000800037824 */ /* 0x000fe200078e0203 */
[----:B------:R-:W-:-:S07]  /*157d0*/  SHF.L.U32 R0, R2, 0x1f, RZ ;  /* 0x0000001f02007819 */ /* 0x000fce00000006ff */
.L_x_386:
[----:B--2---:R2:W3:Y:S02]  /*157e0*/  SYNCS.PHASECHK.TRANS64.TRYWAIT P0, [R3+URZ], R0 ;  /* 0x00000000030075a7 */ /* 0x0044e4000800017f */
[----:B---3--:R-:W-:Y:S05]  /*157f0*/  @!P0 NANOSLEEP.SYNCS 0x989680 ;  /* 0x009896800000895d */ /* 0x008fea0003900000 */
[----:B------:R-:W3:Y:S02]  /*15800*/  @!P0 SYNCS.PHASECHK.TRANS64 P0, [R3+URZ], R0 ;  /* 0x00000000030085a7 */ /* 0x000ee4000800007f */
[----:B---3--:R-:W-:Y:S05]  /*15810*/  @!P0 BRA `(.L_x_386) ;  /* 0xfffffffc00f08947 */ /* 0x008fea000383ffff */
.L_x_377:
[----:B------:R-:W-:Y:S05]  /*15820*/  BSYNC B0 ;  /* 0x0000000000007941 */ /* 0x000fea0003800000 */
.L_x_376:
[----:B------:R-:W-:Y:S05]  /*15830*/  EXIT ;  /* 0x000000000000794d */ /* 0x000fea0003800000 */
.L_x_18:
[----:B-1----:R-:W-:-:S04]  /*15840*/  IMAD.U32 R3, RZ, RZ, UR15 ;  /* 0x0000000fff037e24 */ /* 0x002fc8000f8e00ff */
[----:B------:R1:W4:Y:S03]  /*15850*/  SYNCS.PHASECHK.TRANS64.TRYWAIT P0, [R3+URZ], R0 ;  /* 0x00000000030075a7 */ /* 0x000326000800017f */
[----:B----4-:R-:W-:Y:S05]  /*15860*/  @!P0 NANOSLEEP.SYNCS 0x989680 ;  /* 0x009896800000895d */ /* 0x010fea0003900000 */
[----:B------:R-:W4:Y:S02]  /*15870*/  @!P0 SYNCS.PHASECHK.TRANS64 P0, [R3+URZ], R0 ;  /* 0x00000000030085a7 */ /* 0x000f24000800007f */
[----:B----4-:R-:W-:Y:S05]  /*15880*/  @!P0 BRA `(.L_x_18) ;  /* 0xfffffffc00ec8947 */ /* 0x010fea000383ffff */
[----:B------:R-:W-:Y:S05]  /*15890*/  BRA `(.L_x_17) ;  /* 0xfffffec400e47947 */ /* 0x000fea000383ffff */
.L_x_24:
[----:B-----5:R0:W-:Y:S02]  /*158a0*/  STL [R1+0x184], R0 ;  /* 0x0001840001007387 */ /* 0x0201e40000100800 */
[----:B0-----:R-:W-:-:S04]  /*158b0*/  IMAD.U32 R0, RZ, RZ, UR17 ;  /* 0x00000011ff007e24 */ /* 0x001fc8000f8e00ff */
[----:B------:R0:W0:Y:S03]  /*158c0*/  SYNCS.PHASECHK.TRANS64.TRYWAIT P0, [R0+URZ], R229 ;  /* 0x000000e5000075a7 */ /* 0x000026000800017f */
[----:B0-----:R-:W-:Y:S05]  /*158d0*/  @!P0 NANOSLEEP.SYNCS 0x989680 ;  /* 0x009896800000895d */ /* 0x001fea0003900000 */
[----:B------:R0:W1:Y:S02]  /*158e0*/  @!P0 SYNCS.PHASECHK.TRANS64 P0, [R0+URZ], R229 ;  /* 0x000000e5000085a7 */ /* 0x000064000800007f */
[----:B0-----:R0:W5:Y:S02]  /*158f0*/  LDL.LU R0, [R1+0x184] ;  /* 0x0001840001007983 */ /* 0x0011640000300800 */
[----:B01----:R-:W-:Y:S05]  /*15900*/  @!P0 BRA `(.L_x_24) ;  /* 0xfffffffc00e48947 */ /* 0x003fea000383ffff */
[----:B------:R-:W-:Y:S05]  /*15910*/  BRA `(.L_x_23) ;  /* 0xfffffee400b47947 */ /* 0x000fea000383ffff */
.L_x_363:
[----:B------:R-:W-:Y:S01]  /*15920*/  BSSY B1, `(.L_x_387) ;  /* 0x0000006000017945 */ /* 0x000fe20003800000 */
[----:B------:R-:W-:-:S07]  /*15930*/  IMAD.MOV.U32 R2, RZ, RZ, -0x1 ;  /* 0xffffffffff027424 */ /* 0x000fce00078e00ff */
[----:B------:R-:W-:Y:S05]  /*15940*/  WARPSYNC.COLLECTIVE R2, `(.L_x_388) ;  /* 0x00000000020c7348 */ /* 0x000fea0003c00000 */
[----:B------:R-:W-:Y:S02]  /*15950*/  ELECT P1, UR62, PT ;  /* 0x00000000003e782f */ /* 0x000fe40003820000 */
[----:B------:R-:W-:Y:S01]  /*15960*/  MOV R2, UR62 ;  /* 0x0000003e00027c02 */ /* 0x000fe20008000f00 */
[----:B------:R-:W-:Y:S10]  /*15970*/  ENDCOLLECTIVE ;  /* 0x000000000000791b */ /* 0x000ff40003800000 */
.L_x_388:
[----:B------:R-:W-:Y:S05]  /*15980*/  BSYNC B1 ;  /* 0x0000000000017941 */ /* 0x000fea0003800000 */
.L_x_387:
[----:B------:R-:W-:Y:S05]  /*15990*/  BRA `(.L_x_389) ;  /* 0xffffffec008c7947 */ /* 0x000fea000383ffff */
.L_x_366:
[----:B0-----:R0:W1:Y:S02]  /*159a0*/  SYNCS.PHASECHK.TRANS64.TRYWAIT P1, [R12+URZ+0x40], R5 ;  /* 0x000040050c0075a7 */ /* 0x001064000802017f */
[----:B-1----:R-:W-:Y:S05]  /*159b0*/  @!P1 NANOSLEEP.SYNCS 0x989680 ;  /* 0x009896800000995d */ /* 0x002fea0003900000 */
[----:B------:R-:W1:Y:S02]  /*159c0*/  @!P1 SYNCS.PHASECHK.TRANS64 P1, [R12+URZ+0x40], R5 ;  /* 0x000040050c0095a7 */ /* 0x000e64000802007f */
[----:B-1----:R-:W-:Y:S05]  /*159d0*/  @!P1 BRA `(.L_x_366) ;  /* 0xfffffffc00f09947 */ /* 0x002fea000383ffff */
[----:B------:R-:W-:Y:S05]  /*159e0*/  BRA `(.L_x_390) ;  /* 0xffffffec00c07947 */ /* 0x000fea000383ffff */
.L_x_375:
[----:B------:R-:W-:Y:S01]  /*159f0*/  BSSY B0, `(.L_x_391) ;  /* 0x0000006000007945 */ /* 0x000fe20003800000 */
[----:B------:R-:W-:-:S07]  /*15a00*/  IMAD.MOV.U32 R2, RZ, RZ, -0x1 ;  /* 0xffffffffff027424 */ /* 0x000fce00078e00ff */
[----:B------:R-:W-:Y:S05]  /*15a10*/  WARPSYNC.COLLECTIVE R2, `(.L_x_392) ;  /* 0x00000000020c7348 */ /* 0x000fea0003c00000 */
[----:B------:R-:W-:Y:S02]  /*15a20*/  ELECT P1, UR62, PT ;  /* 0x00000000003e782f */ /* 0x000fe40003820000 */
[----:B------:R-:W-:Y:S01]  /*15a30*/  MOV R2, UR62 ;  /* 0x0000003e00027c02 */ /* 0x000fe20008000f00 */
[----:B------:R-:W-:Y:S10]  /*15a40*/  ENDCOLLECTIVE ;  /* 0x000000000000791b */ /* 0x000ff40003800000 */
.L_x_392:
[----:B------:R-:W-:Y:S05]  /*15a50*/  BSYNC B0 ;  /* 0x0000000000007941 */ /* 0x000fea0003800000 */
.L_x_391:
[----:B------:R-:W-:Y:S01]  /*15a60*/  PLOP3.LUT P0, PT, P1, PT, PT, 0x80, 0x0 ;  /* 0x000000000000781c */ /* 0x000fe20000f0f070 */
[----:B------:R-:W-:-:S12]  /*15a70*/  BRA `(.L_x_393) ;  /* 0xfffffff800287947 */ /* 0x000fd8000383ffff */
.L_x_379:
[----:B0-----:R0:W1:Y:S02]  /*15a80*/  SYNCS.PHASECHK.TRANS64.TRYWAIT P0, [R7+URZ], R2 ;  /* 0x00000002070075a7 */ /* 0x001064000800017f */
[----:B-1----:R-:W-:Y:S05]  /*15a90*/  @!P0 NANOSLEEP.SYNCS 0x989680 ;  /* 0x009896800000895d */ /* 0x002fea0003900000 */
[----:B------:R-:W1:Y:S02]  /*15aa0*/  @!P0 SYNCS.PHASECHK.TRANS64 P0, [R7+URZ], R2 ;  /* 0x00000002070085a7 */ /* 0x000e64000800007f */
[----:B-1----:R-:W-:Y:S05]  /*15ab0*/  @!P0 BRA `(.L_x_379) ;  /* 0xfffffffc00f08947 */ /* 0x002fea000383ffff */
[----:B------:R-:W-:Y:S05]  /*15ac0*/  BRA `(.L_x_394) ;  /* 0xfffffff8006c7947 */ /* 0x000fea000383ffff */
.L_x_380:
[----:B0-----:R0:W1:Y:S02]  /*15ad0*/  SYNCS.PHASECHK.TRANS64.TRYWAIT P0, [R9+URZ], R4 ;  /* 0x00000004090075a7 */ /* 0x001064000800017f */
[----:B-1----:R-:W-:Y:S05]  /*15ae0*/  @!P0 NANOSLEEP.SYNCS 0x989680 ;  /* 0x009896800000895d */ /* 0x002fea0003900000 */
[----:B------:R-:W1:Y:S02]  /*15af0*/  @!P0 SYNCS.PHASECHK.TRANS64 P0, [R9+URZ], R4 ;  /* 0x00000004090085a7 */ /* 0x000e64000800007f */
[----:B-1----:R-:W-:Y:S05]  /*15b00*/  @!P0 BRA `(.L_x_380) ;  /* 0xfffffffc00f08947 */ /* 0x002fea000383ffff */
[----:B------:R-:W-:Y:S05]  /*15b10*/  BRA `(.L_x_395) ;  /* 0xfffffff8007c7947 */ /* 0x000fea000383ffff */
.L_x_381:
[----:B0-----:R0:W1:Y:S02]  /*15b20*/  SYNCS.PHASECHK.TRANS64.TRYWAIT P0, [R6+URZ], R5 ;  /* 0x00000005060075a7 */ /* 0x001064000800017f */
[----:B-1----:R-:W-:Y:S05]  /*15b30*/  @!P0 NANOSLEEP.SYNCS 0x989680 ;  /* 0x009896800000895d */ /* 0x002fea0003900000 */
[----:B------:R-:W1:Y:S02]  /*15b40*/  @!P0 SYNCS.PHASECHK.TRANS64 P0, [R6+URZ], R5 ;  /* 0x00000005060085a7 */ /* 0x000e64000800007f */
[----:B-1----:R-:W-:Y:S05]  /*15b50*/  @!P0 BRA `(.L_x_381) ;  /* 0xfffffffc00f08947 */ /* 0x002fea000383ffff */
[----:B------:R-:W-:Y:S05]  /*15b60*/  BRA `(.L_x_396) ;  /* 0xfffffff8008c7947 */ /* 0x000fea000383ffff */
.L_x_382:
[----:B0-----:R0:W1:Y:S02]  /*15b70*/  SYNCS.PHASECHK.TRANS64.TRYWAIT P0, [R9+URZ], R4 ;  /* 0x00000004090075a7 */ /* 0x001064000800017f */
[----:B-1----:R-:W-:Y:S05]  /*15b80*/  @!P0 NANOSLEEP.SYNCS 0x989680 ;  /* 0x009896800000895d */ /* 0x002fea0003900000 */
[----:B------:R-:W1:Y:S02]  /*15b90*/  @!P0 SYNCS.PHASECHK.TRANS64 P0, [R9+URZ], R4 ;  /* 0x00000004090085a7 */ /* 0x000e64000800007f */
[----:B-1----:R-:W-:Y:S05]  /*15ba0*/  @!P0 BRA `(.L_x_382) ;  /* 0xfffffffc00f08947 */ /* 0x002fea000383ffff */
[----:B------:R-:W-:Y:S05]  /*15bb0*/  BRA `(.L_x_397) ;  /* 0xfffffff8009c7947 */ /* 0x000fea000383ffff */
.L_x_383:
[----:B0-----:R0:W1:Y:S02]  /*15bc0*/  SYNCS.PHASECHK.TRANS64.TRYWAIT P0, [R6+URZ], R5 ;  /* 0x00000005060075a7 */ /* 0x001064000800017f */
[----:B-1----:R-:W-:Y:S05]  /*15bd0*/  @!P0 NANOSLEEP.SYNCS 0x989680 ;  /* 0x009896800000895d */ /* 0x002fea0003900000 */
[----:B------:R-:W1:Y:S02]  /*15be0*/  @!P0 SYNCS.PHASECHK.TRANS64 P0, [R6+URZ], R5 ;  /* 0x00000005060085a7 */ /* 0x000e64000800007f */
[----:B-1----:R-:W-:Y:S05]  /*15bf0*/  @!P0 BRA `(.L_x_383) ;  /* 0xfffffffc00f08947 */ /* 0x002fea000383ffff */
[----:B------:R-:W-:Y:S05]  /*15c00*/  BRA `(.L_x_398) ;  /* 0xfffffff800ac7947 */ /* 0x000fea000383ffff */
.L_x_384:
[----:B0-----:R0:W1:Y:S02]  /*15c10*/  SYNCS.PHASECHK.TRANS64.TRYWAIT P0, [R9+URZ], R4 ;  /* 0x00000004090075a7 */ /* 0x001064000800017f */
[----:B-1----:R-:W-:Y:S05]  /*15c20*/  @!P0 NANOSLEEP.SYNCS 0x989680 ;  /* 0x009896800000895d */ /* 0x002fea0003900000 */
[----:B------:R-:W1:Y:S02]  /*15c30*/  @!P0 SYNCS.PHASECHK.TRANS64 P0, [R9+URZ], R4 ;  /* 0x00000004090085a7 */ /* 0x000e64000800007f */
[----:B-1----:R-:W-:Y:S05]  /*15c40*/  @!P0 BRA `(.L_x_384) ;  /* 0xfffffffc00f08947 */ /* 0x002fea000383ffff */
[----:B------:R-:W-:Y:S05]  /*15c50*/  BRA `(.L_x_399) ;  /* 0xfffffff800bc7947 */ /* 0x000fea000383ffff */
.L_x_385:
[----:B-1----:R1:W2:Y:S02]  /*15c60*/  SYNCS.PHASECHK.TRANS64.TRYWAIT P0, [R6+URZ], R5 ;  /* 0x00000005060075a7 */ /* 0x0022a4000800017f */
[----:B--2---:R-:W-:Y:S05]  /*15c70*/  @!P0 NANOSLEEP.SYNCS 0x989680 ;  /* 0x009896800000895d */ /* 0x004fea0003900000 */
[----:B------:R-:W2:Y:S02]  /*15c80*/  @!P0 SYNCS.PHASECHK.TRANS64 P0, [R6+URZ], R5 ;  /* 0x00000005060085a7 */ /* 0x000ea4000800007f */
[----:B--2---:R-:W-:Y:S05]  /*15c90*/  @!P0 BRA `(.L_x_385) ;  /* 0xfffffffc00f08947 */ /* 0x004fea000383ffff */
[----:B------:R-:W-:Y:S05]  /*15ca0*/  BRA `(.L_x_400) ;  /* 0xfffffff800c47947 */ /* 0x000fea000383ffff */
.L_x_401:
[----:B------:R-:W-:-:S00]  /*15cb0*/  BRA `(.L_x_401) ;  /* 0xfffffffc00fc7947 */ /* 0x000fc0000383ffff */
[----:B------:R-:W-:-:S00]  /*15cc0*/  NOP ;  /* 0x0000000000007918 */ /* 0x000fc00000000000 */
        /* <DEDUP_REMOVED lines=11> */
.L_x_402:


//--------------------- .nv.shared._ZN7cutlass13device_kernelINS_4gemm6kernel13GemmUniversalIN4cute5tupleIJiiiiEEENS1_10collective13CollectiveMmaINS1_37MainloopSm90TmaGmmaWarpSpecializedFP8ILi8ENS5_IJNS4_1CILi1EEESB_SB_EEENS1_35KernelTmaWarpSpecializedCooperativeEEENS5_IJNSA_ILi256EEENSA_ILi160EEENSA_ILi64EEEEEENS_12float_e4m3_tENS5_IJlSB_lEEESJ_SK_NS4_8TiledMMAINS4_8MMA_AtomIJNS4_4SM904GMMA30MMA_64x32x32_F32E4M3E4M3_SS_TNILNSO_7ScaleInE1ELSQ_1EEEEEENS4_6LayoutINS5_IJNSA_ILi2EEESB_SB_EEENS5_IJSB_NSA_ILi0EEESW_EEEEENS5_IJNS4_10UnderscoreESZ_SZ_EEEEENS4_13SM90_TMA_LOADENS4_14ComposedLayoutINS4_7SwizzleILi2ELi4ELi3EEENS4_18smem_ptr_flag_bitsILi8EEENST_INS5_IJNSA_ILi8EEESH_EEENS5_IJSH_SB_EEEEEEEvNS4_8identityES12_S1C_vS1D_EENS_8epilogue10collective6detail29Sm90TmaWarpSpecializedAdapterINS1G_15DefaultEpilogueISJ_SK_SK_NS1F_6thread17LinearCombinationISJ_Li1EffLNS1K_9ScaleType4KindE0ELNS_15FloatRoundStyleE2ESJ_EENS1_15EpilogueDefaultEEEEEvvEEEEvNT_6ParamsE --------------------------
	.section	.nv.shared._ZN7cutlass13device_kernelINS_4gemm6kernel13GemmUniversalIN4cute5tupleIJiiiiEEENS1_10collective13CollectiveMmaINS1_37MainloopSm90TmaGmmaWarpSpecializedFP8ILi8ENS5_IJNS4_1CILi1EEESB_SB_EEENS1_35KernelTmaWarpSpecializedCooperativeEEENS5_IJNSA_ILi256EEENSA_ILi160EEENSA_ILi64EEEEEENS_12float_e4m3_tENS5_IJlSB_lEEESJ_SK_NS4_8TiledMMAINS4_8MMA_AtomIJNS4_4SM904GMMA30MMA_64x32x32_F32E4M3E4M3_SS_TNILNSO_7ScaleInE1ELSQ_1EEEEEENS4_6LayoutINS5_IJNSA_ILi2EEESB_SB_EEENS5_IJSB_NSA_ILi0EEESW_EEEEENS5_IJNS4_10UnderscoreESZ_SZ_EEEEENS4_13SM90_TMA_LOADENS4_14ComposedLayoutINS4_7SwizzleILi2ELi4ELi3EEENS4_18smem_ptr_flag_bitsILi8EEENST_INS5_IJNSA_ILi8EEESH_EEENS5_IJSH_SB_EEEEEEEvNS4_8identityES12_S1C_vS1D_EENS_8epilogue10collective6detail29Sm90TmaWarpSpecializedAdapterINS1G_15DefaultEpilogueISJ_SK_SK_NS1F_6thread17LinearCombinationISJ_Li1EffLNS1K_9ScaleType4KindE0ELNS_15FloatRoundStyleE2ESJ_EENS1_15EpilogueDefaultEEEEEvvEEEEvNT_6ParamsE,"aw",@nobits
	.sectionflags	@""
	.align	16
	.zero		1024


//--------------------- .nv.shared.reserved.0     --------------------------
	.section	.nv.shared.reserved.0,"aw",@nobits
	.weak		__nv_reservedSMEM_offset_0_alias
	.size		__nv_reservedSMEM_offset_0_alias, 0, 0
	.other		__nv_reservedSMEM_offset_0_alias,@"STO_CUDA_RESERVED_SHARED STV_DEFAULT"
__nv_reservedSMEM_offset_0_alias:
	.zero		0


//--------------------- .nv.global                --------------------------
	.section	.nv.global,"aw",@nobits
.nv.global:
	.type		_ZN39_INTERNAL_4e0c81ee_4_k_cu_c6cd3fd4_37084cute1_E,@object
	.size		_ZN39_INTERNAL_4e0c81ee_4_k_cu_c6cd3fd4_37084cute1_E,(_ZN39_INTERNAL_4e0c81ee_4_k_cu_c6cd3fd4_37084cuda3std3__45__cpo6cbeginE - _ZN39_INTERNAL_4e0c81ee_4_k_cu_c6cd3fd4_37084cute1_E)
_ZN39_INTERNAL_4e0c81ee_4_k_cu_c6cd3fd4_37084cute1_E:
	.zero		1
	.type		_ZN39_INTERNAL_4e0c81ee_4_k_cu_c6cd3fd4_37084cuda3std3__45__cpo6cbeginE,@object
	.size		_ZN39_INTERNAL_4e0c81ee_4_k_cu_c6cd3fd4_37084cuda3std3__45__cpo6cbeginE,(_ZN39_INTERNAL_4e0c81ee_4_k_cu_c6cd3fd4_37084cuda3std3__48in_placeE - _ZN39_INTERNAL_4e0c81ee_4_k_cu_c6cd3fd4_37084cuda3std3__45__cpo6cbeginE)
_ZN39_INTERNAL_4e0c81ee_4_k_cu_c6cd3fd4_37084cuda3std3__45__cpo6cbeginE:
	.zero		1
	.type		_ZN39_INTERNAL_4e0c81ee_4_k_cu_c6cd3fd4_37084cuda3std3__48in_placeE,@object
	.size		_ZN39_INTERNAL_4e0c81ee_4_k_cu_c6cd3fd4_37084cuda3std3__48in_placeE,(_ZN39_INTERNAL_4e0c81ee_4_k_cu_c6cd3fd4_37084cuda3std6ranges3__45__cpo9iter_moveE - _ZN39_INTERNAL_4e0c81ee_4_k_cu_c6cd3fd4_37084cuda3std3__48in_placeE)
_ZN39_INTERNAL_4e0c81ee_4_k_cu_c6cd3fd4_37084cuda3std3__48in_placeE:
	.zero		1
	.type		_ZN39_INTERNAL_4e0c81ee_4_k_cu_c6cd3fd4_37084cuda3std6ranges3__45__cpo9iter_moveE,@object
	.size		_ZN39_INTERNAL_4e0c81ee_4_k_cu_c6cd3fd4_37084cuda3std6ranges3__45__cpo9iter_moveE,(_ZN39_INTERNAL_4e0c81ee_4_k_cu_c6cd3fd4_37084cuda3std3__45__cpo5beginE - _ZN39_INTERNAL_4e0c81ee_4_k_cu_c6cd3fd4_37084cuda3std6ranges3__45__cpo9iter_moveE)
_ZN39_INTERNAL_4e0c81ee_4_k_cu_c6cd3fd4_37084cuda3std6ranges3__45__cpo9iter_moveE:
	.zero		1
	.type		_ZN39_INTERNAL_4e0c81ee_4_k_cu_c6cd3fd4_37084cuda3std3__45__cpo5beginE,@object
	.size		_ZN39_INTERNAL_4e0c81ee_4_k_cu_c6cd3fd4_37084cuda3std3__45__cpo5beginE,(_ZN39_INTERNAL_4e0c81ee_4_k_cu_c6cd3fd4_37084cuda3std3__441_GLOBAL__N__4e0c81ee_4_k_cu_c6cd3fd4_37086ignoreE - _ZN39_INTERNAL_4e0c81ee_4_k_cu_c6cd3fd4_37084cuda3std3__45__cpo5beginE)
_ZN39_INTERNAL_4e0c81ee_4_k_cu_c6cd3fd4_37084cuda3std3__45__cpo5beginE:
	.zero		1
	.type		_ZN39_INTERNAL_4e0c81ee_4_k_cu_c6cd3fd4_37084cuda3std3__441_GLOBAL__N__4e0c81ee_4_k_cu_c6cd3fd4_37086ignoreE,@object
	.size		_ZN39_INTERNAL_4e0c81ee_4_k_cu_c6cd3fd4_37084cuda3std3__441_GLOBAL__N__4e0c81ee_4_k_cu_c6cd3fd4_37086ignoreE,(_ZN39_INTERNAL_4e0c81ee_4_k_cu_c6cd3fd4_37084cute7productE - _ZN39_INTERNAL_4e0c81ee_4_k_cu_c6cd3fd4_37084cuda3std3__441_GLOBAL__N__4e0c81ee_4_k_cu_c6cd3fd4_37086ignoreE)
_ZN39_INTERNAL_4e0c81ee_4_k_cu_c6cd3fd4_37084cuda3std3__441_GLOBAL__N__4e0c81ee_4_k_cu_c6cd3fd4_37086ignoreE:
	.zero		1
	.type		_ZN39_INTERNAL_4e0c81ee_4_k_cu_c6cd3fd4_37084cute7productE,@object
	.size		_ZN39_INTERNAL_4e0c81ee_4_k_cu_c6cd3fd4_37084cute7productE,(_ZN39_INTERNAL_4e0c81ee_4_k_cu_c6cd3fd4_37084cuda3std3__45__cpo3endE - _ZN39_INTERNAL_4e0c81ee_4_k_cu_c6cd3fd4_37084cute7productE)
_ZN39_INTERNAL_4e0c81ee_4_k_cu_c6cd3fd4_37084cute7productE:
	.zero		1
	.type		_ZN39_INTERNAL_4e0c81ee_4_k_cu_c6cd3fd4_37084cuda3std3__45__cpo3endE,@object
	.size		_ZN39_INTERNAL_4e0c81ee_4_k_cu_c6cd3fd4_37084cuda3std3__45__cpo3endE,(_ZN39_INTERNAL_4e0c81ee_4_k_cu_c6cd3fd4_37084cuda3std3__419piecewise_constructE - _ZN39_INTERNAL_4e0c81ee_4_k_cu_c6cd3fd4_37084cuda3std3__45__cpo3endE)
_ZN39_INTERNAL_4e0c81ee_4_k_cu_c6cd3fd4_37084cuda3std3__45__cpo3endE:
	.zero		1
	.type		_ZN39_INTERNAL_4e0c81ee_4_k_cu_c6cd3fd4_37084cuda3std3__419piecewise_constructE,@object
	.size		_ZN39_INTERNAL_4e0c81ee_4_k_cu_c6cd3fd4_37084cuda3std3__419piecewise_constructE,(_ZN39_INTERNAL_4e0c81ee_4_k_cu_c6cd3fd4_37084cuda3std3__45__cpo4cendE - _ZN39_INTERNAL_4e0c81ee_4_k_cu_c6cd3fd4_37084cuda3std3__419piecewise_constructE)
_ZN39_INTERNAL_4e0c81ee_4_k_cu_c6cd3fd4_37084cuda3std3__419piecewise_constructE:
	.zero		1
	.type		_ZN39_INTERNAL_4e0c81ee_4_k_cu_c6cd3fd4_37084cuda3std3__45__cpo4cendE,@object
	.size		_ZN39_INTERNAL_4e0c81ee_4_k_cu_c6cd3fd4_37084cuda3std3__45__cpo4cendE,(_ZN39_INTERNAL_4e0c81ee_4_k_cu_c6cd3fd4_37084cuda3std6ranges3__45__cpo4swapE - _ZN39_INTERNAL_4e0c81ee_4_k_cu_c6cd3fd4_37084cuda3std3__45__cpo4cendE)
_ZN39_INTERNAL_4e0c81ee_4_k_cu_c6cd3fd4_37084cuda3std3__45__cpo4cendE:
	.zero		1
	.type		_ZN39_INTERNAL_4e0c81ee_4_k_cu_c6cd3fd4_37084cuda3std6ranges3__45__cpo4swapE,@object
	.size		_ZN39_INTERNAL_4e0c81ee_4_k_cu_c6cd3fd4_37084cuda3std6ranges3__45__cpo4swapE,(.L_7 - _ZN39_INTERNAL_4e0c81ee_4_k_cu_c6cd3fd4_37084cuda3std6ranges3__45__cpo4swapE)
_ZN39_INTERNAL_4e0c81ee_4_k_cu_c6cd3fd4_37084cuda3std6ranges3__45__cpo4swapE:
	.zero		1
.L_7:


//--------------------- .nv.constant0._ZN7cutlass13device_kernelINS_4gemm6kernel13GemmUniversalIN4cute5tupleIJiiiiEEENS1_10collective13CollectiveMmaINS1_37MainloopSm90TmaGmmaWarpSpecializedFP8ILi8ENS5_IJNS4_1CILi1EEESB_SB_EEENS1_35KernelTmaWarpSpecializedCooperativeEEENS5_IJNSA_ILi256EEENSA_ILi160EEENSA_ILi64EEEEEENS_12float_e4m3_tENS5_IJlSB_lEEESJ_SK_NS4_8TiledMMAINS4_8MMA_AtomIJNS4_4SM904GMMA30MMA_64x32x32_F32E4M3E4M3_SS_TNILNSO_7ScaleInE1ELSQ_1EEEEEENS4_6LayoutINS5_IJNSA_ILi2EEESB_SB_EEENS5_IJSB_NSA_ILi0EEESW_EEEEENS5_IJNS4_10UnderscoreESZ_SZ_EEEEENS4_13SM90_TMA_LOADENS4_14ComposedLayoutINS4_7SwizzleILi2ELi4ELi3EEENS4_18smem_ptr_flag_bitsILi8EEENST_INS5_IJNSA_ILi8EEESH_EEENS5_IJSH_SB_EEEEEEEvNS4_8identityES12_S1C_vS1D_EENS_8epilogue10collective6detail29Sm90TmaWarpSpecializedAdapterINS1G_15DefaultEpilogueISJ_SK_SK_NS1F_6thread17LinearCombinationISJ_Li1EffLNS1K_9ScaleType4KindE0ELNS_15FloatRoundStyleE2ESJ_EENS1_15EpilogueDefaultEEEEEvvEEEEvNT_6ParamsE --------------------------
	.section	.nv.constant0._ZN7cutlass13device_kernelINS_4gemm6kernel13GemmUniversalIN4cute5tupleIJiiiiEEENS1_10collective13CollectiveMmaINS1_37MainloopSm90TmaGmmaWarpSpecializedFP8ILi8ENS5_IJNS4_1CILi1EEESB_SB_EEENS1_35KernelTmaWarpSpecializedCooperativeEEENS5_IJNSA_ILi256EEENSA_ILi160EEENSA_ILi64EEEEEENS_12float_e4m3_tENS5_IJlSB_lEEESJ_SK_NS4_8TiledMMAINS4_8MMA_AtomIJNS4_4SM904GMMA30MMA_64x32x32_F32E4M3E4M3_SS_TNILNSO_7ScaleInE1ELSQ_1EEEEEENS4_6LayoutINS5_IJNSA_ILi2EEESB_SB_EEENS5_IJSB_NSA_ILi0EEESW_EEEEENS5_IJNS4_10UnderscoreESZ_SZ_EEEEENS4_13SM90_TMA_LOADENS4_14ComposedLayoutINS4_7SwizzleILi2ELi4ELi3EEENS4_18smem_ptr_flag_bitsILi8EEENST_INS5_IJNSA_ILi8EEESH_EEENS5_IJSH_SB_EEEEEEEvNS4_8identityES12_S1C_vS1D_EENS_8epilogue10collective6detail29Sm90TmaWarpSpecializedAdapterINS1G_15DefaultEpilogueISJ_SK_SK_NS1F_6thread17LinearCombinationISJ_Li1EffLNS1K_9ScaleType4KindE0ELNS_15FloatRoundStyleE2ESJ_EENS1_15EpilogueDefaultEEEEEvvEEEEvNT_6ParamsE,"a",@progbits
	.sectionflags	@""
	.align	4
.nv.constant0._ZN7cutlass13device_kernelINS_4gemm6kernel13GemmUniversalIN4cute5tupleIJiiiiEEENS1_10collective13CollectiveMmaINS1_37MainloopSm90TmaGmmaWarpSpecializedFP8ILi8ENS5_IJNS4_1CILi1EEESB_SB_EEENS1_35KernelTmaWarpSpecializedCooperativeEEENS5_IJNSA_ILi256EEENSA_ILi160EEENSA_ILi64EEEEEENS_12float_e4m3_tENS5_IJlSB_lEEESJ_SK_NS4_8TiledMMAINS4_8MMA_AtomIJNS4_4SM904GMMA30MMA_64x32x32_F32E4M3E4M3_SS_TNILNSO_7ScaleInE1ELSQ_1EEEEEENS4_6LayoutINS5_IJNSA_ILi2EEESB_SB_EEENS5_IJSB_NSA_ILi0EEESW_EEEEENS5_IJNS4_10UnderscoreESZ_SZ_EEEEENS4_13SM90_TMA_LOADENS4_14ComposedLayoutINS4_7SwizzleILi2ELi4ELi3EEENS4_18smem_ptr_flag_bitsILi8EEENST_INS5_IJNSA_ILi8EEESH_EEENS5_IJSH_SB_EEEEEEEvNS4_8identityES12_S1C_vS1D_EENS_8epilogue10collective6detail29Sm90TmaWarpSpecializedAdapterINS1G_15DefaultEpilogueISJ_SK_SK_NS1F_6thread17LinearCombinationISJ_Li1EffLNS1K_9ScaleType4KindE0ELNS_15FloatRoundStyleE2ESJ_EENS1_15EpilogueDefaultEEEEEvvEEEEvNT_6ParamsE:
	.zero		1664


//--------------------- SYMBOLS --------------------------

	.type		.nv.reservedSmem.offset0,@object
	.size		.nv.reservedSmem.offset0,0x4
